	.target	sm_90a

	.elftype	@"ET_EXEC"


//--------------------- .note.nv.tkinfo           --------------------------
	.section	.note.nv.tkinfo,"",@"SHT_NOTE"
	.sectionflags	@"SHF_NOTE_NV_TKINFO"
	.tkinfo
        /*0018*/ 	.word	0x00000002
        /*0030*/ 	.string	""
        /*0030*/ 	.string	"ptxas"
        /*0030*/ 	.string	"Cuda compilation tools, release 13.0, V13.0.88"
        /*0030*/ 	.string	"Build cuda_13.0.r13.0/compiler.36424714_0"
        /*0030*/ 	.string	"-v  -suppress-debug-info  -lineinfo  -arch sm_90a "



//--------------------- .note.nv.cuinfo           --------------------------
	.section	.note.nv.cuinfo,"",@"SHT_NOTE"
	.sectionflags	@"SHF_NOTE_NV_CUINFO"
        /*0018*/ 	.short	0x0002
        /*001a*/ 	.short	0x005a
        /*001c*/ 	.short	0x0082
	.zero		2


//--------------------- .nv.info                  --------------------------
	.section	.nv.info,"",@"SHT_CUDA_INFO"
	.align	4


	//----- nvinfo : EIATTR_REGCOUNT
	.align		4
        /*0000*/ 	.byte	0x04, 0x2f
        /*0002*/ 	.short	(.L_2 - .L_1)
	.align		4
.L_1:
        /*0004*/ 	.word	index@(attn_fwd)
        /*0008*/ 	.word	0x0000002a


	//----- nvinfo : EIATTR_FRAME_SIZE
	.align		4
.L_2:
        /*000c*/ 	.byte	0x04, 0x11
        /*000e*/ 	.short	(.L_4 - .L_3)
	.align		4
.L_3:
        /*0010*/ 	.word	index@(attn_fwd)
        /*0014*/ 	.word	0x00000000


	//----- nvinfo : EIATTR_MIN_STACK_SIZE
	.align		4
.L_4:
        /*0018*/ 	.byte	0x04, 0x12
        /*001a*/ 	.short	(.L_6 - .L_5)
	.align		4
.L_5:
        /*001c*/ 	.word	index@(attn_fwd)
        /*0020*/ 	.word	0x00000000
.L_6:


//--------------------- .nv.compat                --------------------------
	.section	.nv.compat,"",@"SHT_CUDA_COMPAT_INFO"
	.align	4
        /*0000*/ 	.byte	0x02, 0x09, 0x01, 0x00, 0x02, 0x02, 0x04, 0x00, 0x02, 0x05, 0x05, 0x00, 0x03, 0x07, 0x01, 0x01
        /*0010*/ 	.byte	0x02, 0x03, 0x00, 0x00, 0x02, 0x06, 0x01, 0x00, 0x04, 0x0b, 0x08, 0x00, 0x00, 0x00, 0x00, 0x00
        /*0020*/ 	.byte	0x00, 0x00, 0x00, 0x00


//--------------------- .nv.info.attn_fwd         --------------------------
	.section	.nv.info.attn_fwd,"",@"SHT_CUDA_INFO"
	.sectionflags	@""
	.align	4


	//----- nvinfo : EIATTR_CUDA_API_VERSION
	.align		4
        /*0000*/ 	.byte	0x04, 0x37
        /*0002*/ 	.short	(.L_8 - .L_7)
.L_7:
        /*0004*/ 	.word	0x00000082


	//----- nvinfo : EIATTR_KPARAM_INFO
	.align		4
.L_8:
        /*0008*/ 	.byte	0x04, 0x17
        /*000a*/ 	.short	(.L_10 - .L_9)
.L_9:
        /*000c*/ 	.word	0x00000000
        /*0010*/ 	.short	0x0019
        /*0012*/ 	.short	0x0080
        /*0014*/ 	.byte	0x00, 0xf4, 0x21, 0x00


	//----- nvinfo : EIATTR_KPARAM_INFO
	.align		4
.L_10:
        /*0018*/ 	.byte	0x04, 0x17
        /*001a*/ 	.short	(.L_12 - .L_11)
.L_11:
        /*001c*/ 	.word	0x00000000
        /*0020*/ 	.short	0x0018
        /*0022*/ 	.short	0x0078
        /*0024*/ 	.byte	0x00, 0xf4, 0x21, 0x00


	//----- nvinfo : EIATTR_KPARAM_INFO
	.align		4
.L_12:
        /*0028*/ 	.byte	0x04, 0x17
        /*002a*/ 	.short	(.L_14 - .L_13)
.L_13:
        /*002c*/ 	.word	0x00000000
        /*0030*/ 	.short	0x0017
        /*0032*/ 	.short	0x0070
        /*0034*/ 	.byte	0x00, 0xf0, 0x11, 0x00


	//----- nvinfo : EIATTR_KPARAM_INFO
	.align		4
.L_14:
        /*0038*/ 	.byte	0x04, 0x17
        /*003a*/ 	.short	(.L_16 - .L_15)
.L_15:
        /*003c*/ 	.word	0x00000000
        /*0040*/ 	.short	0x0016
        /*0042*/ 	.short	0x006c
        /*0044*/ 	.byte	0x00, 0xf0, 0x11, 0x00


	//----- nvinfo : EIATTR_KPARAM_INFO
	.align		4
.L_16:
        /*0048*/ 	.byte	0x04, 0x17
        /*004a*/ 	.short	(.L_18 - .L_17)
.L_17:
        /*004c*/ 	.word	0x00000000
        /*0050*/ 	.short	0x0015
        /*0052*/ 	.short	0x0068
        /*0054*/ 	.byte	0x00, 0xf0, 0x11, 0x00


	//----- nvinfo : EIATTR_KPARAM_INFO
	.align		4
.L_18:
        /*0058*/ 	.byte	0x04, 0x17
        /*005a*/ 	.short	(.L_20 - .L_19)
.L_19:
        /*005c*/ 	.word	0x00000000
        /*0060*/ 	.short	0x0014
        /*0062*/ 	.short	0x0064
        /*0064*/ 	.byte	0x00, 0xf0, 0x11, 0x00


	//----- nvinfo : EIATTR_KPARAM_INFO
	.align		4
.L_20:
        /*0068*/ 	.byte	0x04, 0x17
        /*006a*/ 	.short	(.L_22 - .L_21)
.L_21:
        /*006c*/ 	.word	0x00000000
        /*0070*/ 	.short	0x0013
        /*0072*/ 	.short	0x0060
        /*0074*/ 	.byte	0x00, 0xf0, 0x11, 0x00


	//----- nvinfo : EIATTR_KPARAM_INFO
	.align		4
.L_22:
        /*0078*/ 	.byte	0x04, 0x17
        /*007a*/ 	.short	(.L_24 - .L_23)
.L_23:
        /*007c*/ 	.word	0x00000000
        /*0080*/ 	.short	0x0012
        /*0082*/ 	.short	0x005c
        /*0084*/ 	.byte	0x00, 0xf0, 0x11, 0x00


	//----- nvinfo : EIATTR_KPARAM_INFO
	.align		4
.L_24:
        /*0088*/ 	.byte	0x04, 0x17
        /*008a*/ 	.short	(.L_26 - .L_25)
.L_25:
        /*008c*/ 	.word	0x00000000
        /*0090*/ 	.short	0x0011
        /*0092*/ 	.short	0x0058
        /*0094*/ 	.byte	0x00, 0xf0, 0x11, 0x00


	//----- nvinfo : EIATTR_KPARAM_INFO
	.align		4
.L_26:
        /*0098*/ 	.byte	0x04, 0x17
        /*009a*/ 	.short	(.L_28 - .L_27)
.L_27:
        /*009c*/ 	.word	0x00000000
        /*00a0*/ 	.short	0x0010
        /*00a2*/ 	.short	0x0054
        /*00a4*/ 	.byte	0x00, 0xf0, 0x11, 0x00


	//----- nvinfo : EIATTR_KPARAM_INFO
	.align		4
.L_28:
        /*00a8*/ 	.byte	0x04, 0x17
        /*00aa*/ 	.short	(.L_30 - .L_29)
.L_29:
        /*00ac*/ 	.word	0x00000000
        /*00b0*/ 	.short	0x000f
        /*00b2*/ 	.short	0x0050
        /*00b4*/ 	.byte	0x00, 0xf0, 0x11, 0x00


	//----- nvinfo : EIATTR_KPARAM_INFO
	.align		4
.L_30:
        /*00b8*/ 	.byte	0x04, 0x17
        /*00ba*/ 	.short	(.L_32 - .L_31)
.L_31:
        /*00bc*/ 	.word	0x00000000
        /*00c0*/ 	.short	0x000e
        /*00c2*/ 	.short	0x004c
        /*00c4*/ 	.byte	0x00, 0xf0, 0x11, 0x00


	//----- nvinfo : EIATTR_KPARAM_INFO
	.align		4
.L_32:
        /*00c8*/ 	.byte	0x04, 0x17
        /*00ca*/ 	.short	(.L_34 - .L_33)
.L_33:
        /*00cc*/ 	.word	0x00000000
        /*00d0*/ 	.short	0x000d
        /*00d2*/ 	.short	0x0048
        /*00d4*/ 	.byte	0x00, 0xf0, 0x11, 0x00


	//----- nvinfo : EIATTR_KPARAM_INFO
	.align		4
.L_34:
        /*00d8*/ 	.byte	0x04, 0x17
        /*00da*/ 	.short	(.L_36 - .L_35)
.L_35:
        /*00dc*/ 	.word	0x00000000
        /*00e0*/ 	.short	0x000c
        /*00e2*/ 	.short	0x0044
        /*00e4*/ 	.byte	0x00, 0xf0, 0x11, 0x00


	//----- nvinfo : EIATTR_KPARAM_INFO
	.align		4
.L_36:
        /*00e8*/ 	.byte	0x04, 0x17
        /*00ea*/ 	.short	(.L_38 - .L_37)
.L_37:
        /*00ec*/ 	.word	0x00000000
        /*00f0*/ 	.short	0x000b
        /*00f2*/ 	.short	0x0040
        /*00f4*/ 	.byte	0x00, 0xf0, 0x11, 0x00


	//----- nvinfo : EIATTR_KPARAM_INFO
	.align		4
.L_38:
        /*00f8*/ 	.byte	0x04, 0x17
        /*00fa*/ 	.short	(.L_40 - .L_39)
.L_39:
        /*00fc*/ 	.word	0x00000000
        /*0100*/ 	.short	0x000a
        /*0102*/ 	.short	0x003c
        /*0104*/ 	.byte	0x00, 0xf0, 0x11, 0x00


	//----- nvinfo : EIATTR_KPARAM_INFO
	.align		4
.L_40:
        /*0108*/ 	.byte	0x04, 0x17
        /*010a*/ 	.short	(.L_42 - .L_41)
.L_41:
        /*010c*/ 	.word	0x00000000
        /*0110*/ 	.short	0x0009
        /*0112*/ 	.short	0x0038
        /*0114*/ 	.byte	0x00, 0xf0, 0x11, 0x00


	//----- nvinfo : EIATTR_KPARAM_INFO
	.align		4
.L_42:
        /*0118*/ 	.byte	0x04, 0x17
        /*011a*/ 	.short	(.L_44 - .L_43)
.L_43:
        /*011c*/ 	.word	0x00000000
        /*0120*/ 	.short	0x0008
        /*0122*/ 	.short	0x0034
        /*0124*/ 	.byte	0x00, 0xf0, 0x11, 0x00


	//----- nvinfo : EIATTR_KPARAM_INFO
	.align		4
.L_44:
        /*0128*/ 	.byte	0x04, 0x17
        /*012a*/ 	.short	(.L_46 - .L_45)
.L_45:
        /*012c*/ 	.word	0x00000000
        /*0130*/ 	.short	0x0007
        /*0132*/ 	.short	0x0030
        /*0134*/ 	.byte	0x00, 0xf0, 0x11, 0x00


	//----- nvinfo : EIATTR_KPARAM_INFO
	.align		4
.L_46:
        /*0138*/ 	.byte	0x04, 0x17
        /*013a*/ 	.short	(.L_48 - .L_47)
.L_47:
        /*013c*/ 	.word	0x00000000
        /*0140*/ 	.short	0x0006
        /*0142*/ 	.short	0x002c
        /*0144*/ 	.byte	0x00, 0xf0, 0x11, 0x00


	//----- nvinfo : EIATTR_KPARAM_INFO
	.align		4
.L_48:
        /*0148*/ 	.byte	0x04, 0x17
        /*014a*/ 	.short	(.L_50 - .L_49)
.L_49:
        /*014c*/ 	.word	0x00000000
        /*0150*/ 	.short	0x0005
        /*0152*/ 	.short	0x0028
        /*0154*/ 	.byte	0x00, 0xf0, 0x11, 0x00


	//----- nvinfo : EIATTR_KPARAM_INFO
	.align		4
.L_50:
        /*0158*/ 	.byte	0x04, 0x17
        /*015a*/ 	.short	(.L_52 - .L_51)
.L_51:
        /*015c*/ 	.word	0x00000000
        /*0160*/ 	.short	0x0004
        /*0162*/ 	.short	0x0020
        /*0164*/ 	.byte	0x00, 0xf4, 0x21, 0x00


	//----- nvinfo : EIATTR_KPARAM_INFO
	.align		4
.L_52:
        /*0168*/ 	.byte	0x04, 0x17
        /*016a*/ 	.short	(.L_54 - .L_53)
.L_53:
        /*016c*/ 	.word	0x00000000
        /*0170*/ 	.short	0x0003
        /*0172*/ 	.short	0x0018
        /*0174*/ 	.byte	0x00, 0xf4, 0x21, 0x00


	//----- nvinfo : EIATTR_KPARAM_INFO
	.align		4
.L_54:
        /*0178*/ 	.byte	0x04, 0x17
        /*017a*/ 	.short	(.L_56 - .L_55)
.L_55:
        /*017c*/ 	.word	0x00000000
        /*0180*/ 	.short	0x0002
        /*0182*/ 	.short	0x0010
        /*0184*/ 	.byte	0x00, 0xf4, 0x21, 0x00


	//----- nvinfo : EIATTR_KPARAM_INFO
	.align		4
.L_56:
        /*0188*/ 	.byte	0x04, 0x17
        /*018a*/ 	.short	(.L_58 - .L_57)
.L_57:
        /*018c*/ 	.word	0x00000000
        /*0190*/ 	.short	0x0001
        /*0192*/ 	.short	0x0008
        /*0194*/ 	.byte	0x00, 0xf4, 0x21, 0x00


	//----- nvinfo : EIATTR_KPARAM_INFO
	.align		4
.L_58:
        /*0198*/ 	.byte	0x04, 0x17
        /*019a*/ 	.short	(.L_60 - .L_59)
.L_59:
        /*019c*/ 	.word	0x00000000
        /*01a0*/ 	.short	0x0000
        /*01a2*/ 	.short	0x0000
        /*01a4*/ 	.byte	0x00, 0xf4, 0x21, 0x00


	//----- nvinfo : EIATTR_SPARSE_MMA_MASK
	.align		4
.L_60:
        /*01a8*/ 	.byte	0x03, 0x50
        /*01aa*/ 	.short	0x0000


	//----- nvinfo : EIATTR_MAXREG_COUNT
	.align		4
        /*01ac*/ 	.byte	0x03, 0x1b
        /*01ae*/ 	.short	0x00ff


	//----- nvinfo : EIATTR_NUM_BARRIERS
	.align		4
        /*01b0*/ 	.byte	0x02, 0x4c
        /*01b2*/ 	.byte	0x01
	.zero		1


	//----- nvinfo : EIATTR_MERCURY_ISA_VERSION
	.align		4
        /*01b4*/ 	.byte	0x03, 0x5f
        /*01b6*/ 	.short	0x0101


	//----- nvinfo : EIATTR_COOP_GROUP_MASK_REGIDS
	.align		4
        /*01b8*/ 	.byte	0x04, 0x29
        /*01ba*/ 	.short	(.L_62 - .L_61)


	//   ....[0]....
.L_61:
        /*01bc*/ 	.word	0xffffffff


	//   ....[1]....
        /*01c0*/ 	.word	0xffffffff


	//   ....[2]....
        /*01c4*/ 	.word	0xffffffff


	//   ....[3]....
        /*01c8*/ 	.word	0xffffffff


	//   ....[4]....
        /*01cc*/ 	.word	0xffffffff


	//   ....[5]....
        /*01d0*/ 	.word	0xffffffff


	//   ....[6]....
        /*01d4*/ 	.word	0xffffffff


	//   ....[7]....
        /*01d8*/ 	.word	0xffffffff


	//----- nvinfo : EIATTR_COOP_GROUP_INSTR_OFFSETS
	.align		4
.L_62:
        /*01dc*/ 	.byte	0x04, 0x28
        /*01de*/ 	.short	(.L_64 - .L_63)


	//   ....[0]....
.L_63:
        /*01e0*/ 	.word	0x00000da0


	//   ....[1]....
        /*01e4*/ 	.word	0x00000e00


	//   ....[2]....
        /*01e8*/ 	.word	0x00000e20


	//   ....[3]....
        /*01ec*/ 	.word	0x00000e40


	//   ....[4]....
        /*01f0*/ 	.word	0x00001060


	//   ....[5]....
        /*01f4*/ 	.word	0x000010e0


	//   ....[6]....
        /*01f8*/ 	.word	0x00001190


	//   ....[7]....
        /*01fc*/ 	.word	0x00001260


	//----- nvinfo : EIATTR_EXIT_INSTR_OFFSETS
	.align		4
.L_64:
        /*0200*/ 	.byte	0x04, 0x1c
        /*0202*/ 	.short	(.L_66 - .L_65)


	//   ....[0]....
.L_65:
        /*0204*/ 	.word	0x00001e80


	//   ....[1]....
        /*0208*/ 	.word	0x00001eb0


	//----- nvinfo : EIATTR_REQNTID
	.align		4
.L_66:
        /*020c*/ 	.byte	0x04, 0x10
        /*020e*/ 	.short	(.L_68 - .L_67)
.L_67:
        /*0210*/ 	.word	0x00000100
        /*0214*/ 	.word	0x00000001
        /*0218*/ 	.word	0x00000001


	//----- nvinfo : EIATTR_CBANK_PARAM_SIZE
	.align		4
.L_68:
        /*021c*/ 	.byte	0x03, 0x19
        /*021e*/ 	.short	0x0088


	//----- nvinfo : EIATTR_PARAM_CBANK
	.align		4
        /*0220*/ 	.byte	0x04, 0x0a
        /*0222*/ 	.short	(.L_70 - .L_69)
	.align		4
.L_69:
        /*0224*/ 	.word	index@(.nv.constant0.attn_fwd)
        /*0228*/ 	.short	0x0210
        /*022a*/ 	.short	0x0088


	//----- nvinfo : EIATTR_SW_WAR
	.align		4
.L_70:
        /*022c*/ 	.byte	0x04, 0x36
        /*022e*/ 	.short	(.L_72 - .L_71)
.L_71:
        /*0230*/ 	.word	0x00000008
.L_72:


//--------------------- .nv.callgraph             --------------------------
	.section	.nv.callgraph,"",@"SHT_CUDA_CALLGRAPH"
	.align	4
	.sectionentsize	8
	.align		4
        /*0000*/ 	.word	0x00000000
	.align		4
        /*0004*/ 	.word	0xffffffff
	.align		4
        /*0008*/ 	.word	0x00000000
	.align		4
        /*000c*/ 	.word	0xfffffffe
	.align		4
        /*0010*/ 	.word	0x00000000
	.align		4
        /*0014*/ 	.word	0xfffffffd
	.align		4
        /*0018*/ 	.word	0x00000000
	.align		4
        /*001c*/ 	.word	0xfffffffc


//--------------------- .nv.constant4             --------------------------
	.section	.nv.constant4,"a",@progbits
	.align	8
	.align		8
.nv.constant4:
        /*0000*/ 	.dword	_$_str


//--------------------- .text.attn_fwd            --------------------------
	.section	.text.attn_fwd,"ax",@progbits
	.align	128
        .global         attn_fwd
        .type           attn_fwd,@function
        .size           attn_fwd,(.L_x_3 - attn_fwd)
        .other          attn_fwd,@"STO_CUDA_ENTRY STV_DEFAULT"
attn_fwd:
.text.attn_fwd:
[----:B------:R-:W-:Y:S08]  /*0000*/  LDC R1, c[0x0][0x28] ;  /* 0x00000a00ff017b82 */ /* 0x000ff00000000800 */
[----:B------:R-:W0:Y:S01]  /*0010*/  S2UR UR8, SR_CTAID.X ;  /* 0x00000000000879c3 */ /* 0x000e220000002500 */
[----:B------:R-:W1:Y:S01]  /*0020*/  S2R R0, SR_TID.X ;  /* 0x0000000000007919 */ /* 0x000e620000002100 */
[----:B------:R-:W-:Y:S01]  /*0030*/  ULDC.64 UR4, c[0x0][0x240] ;  /* 0x0000900000047ab9 */ /* 0x000fe20000000a00 */
[----:B------:R-:W-:-:S05]  /*0040*/  ULDC.64 UR18, c[0x0][0x208] ;  /* 0x0000820000127ab9 */ /* 0x000fca0000000a00 */
[----:B------:R-:W2:Y:S08]  /*0050*/  S2UR UR16, SR_CTAID.Y ;  /* 0x00000000001079c3 */ /* 0x000eb00000002600 */
[----:B------:R-:W3:Y:S01]  /*0060*/  LDC R24, c[0x0][0x248] ;  /* 0x00009200ff187b82 */ /* 0x000ee20000000800 */
[----:B0-----:R-:W-:-:S07]  /*0070*/  USHF.L.U32 UR8, UR8, 0x7, URZ ;  /* 0x0000000708087899 */ /* 0x001fce000800063f */
[----:B------:R-:W0:Y:S01]  /*0080*/  LDC.64 R20, c[0x0][0x210] ;  /* 0x00008400ff147b82 */ /* 0x000e220000000a00 */
[----:B------:R-:W-:Y:S01]  /*0090*/  IMAD.U32 R3, RZ, RZ, UR8 ;  /* 0x00000008ff037e24 */ /* 0x000fe2000f8e00ff */
[----:B--2---:R-:W-:Y:S01]  /*00a0*/  UIMAD UR4, UR16, UR4, URZ ;  /* 0x00000004100472a4 */ /* 0x004fe2000f8e023f */
[----:B-1----:R-:W-:-:S03]  /*00b0*/  SHF.R.U32.HI R4, RZ, 0x7, R0 ;  /* 0x00000007ff047819 */ /* 0x002fc60000011600 */
[----:B------:R-:W-:Y:S01]  /*00c0*/  LOP3.LUT R2, R3, 0x7f, R0, 0xf8, !PT ;  /* 0x0000007f03027812 */ /* 0x000fe200078ef800 */
[----:B------:R-:W-:Y:S01]  /*00d0*/  USHF.L.U32 UR6, UR4, 0x1, URZ ;  /* 0x0000000104067899 */ /* 0x000fe2000800063f */
[----:B------:R-:W-:-:S03]  /*00e0*/  SGXT.U32 R4, R4, 0x1 ;  /* 0x000000010404781a */ /* 0x000fc60000000000 */
[----:B------:R-:W-:Y:S01]  /*00f0*/  IMAD R3, R2, UR5, RZ ;  /* 0x0000000502037c24 */ /* 0x000fe2000f8e02ff */
[----:B------:R-:W-:Y:S01]  /*0100*/  UIMAD.WIDE UR4, UR4, 0x2, URZ ;  /* 0x00000002040478a5 */ /* 0x000fe2000f8e023f */
[----:B---3--:R-:W-:Y:S02]  /*0110*/  IMAD R6, R4, R24, RZ ;  /* 0x0000001804067224 */ /* 0x008fe400078e02ff */
[C---:B------:R-:W-:Y:S02]  /*0120*/  IMAD.SHL.U32 R5, R3.reuse, 0x2, RZ ;  /* 0x0000000203057824 */ /* 0x040fe400078e00ff */
[----:B------:R-:W-:Y:S02]  /*0130*/  IMAD R7, R24, 0x2, R6 ;  /* 0x0000000218077824 */ /* 0x000fe400078e0206 */
[----:B------:R-:W-:Y:S01]  /*0140*/  IMAD.HI R4, R3, 0x2, RZ ;  /* 0x0000000203047827 */ /* 0x000fe200078e02ff */
[----:B0-----:R-:W-:-:S03]  /*0150*/  IADD3 R20, P0, P1, R5, UR6, R20 ;  /* 0x0000000605147c10 */ /* 0x001fc6000f91e014 */
[----:B------:R-:W-:Y:S01]  /*0160*/  IMAD R3, R24, 0x2, R7 ;  /* 0x0000000218037824 */ /* 0x000fe200078e0207 */
[----:B------:R-:W-:Y:S02]  /*0170*/  IADD3.X R22, R4, UR5, R21, P0, P1 ;  /* 0x0000000504167c10 */ /* 0x000fe400087e2415 */
[-C--:B------:R-:W-:Y:S01]  /*0180*/  LEA R12, P0, R6, R20.reuse, 0x1 ;  /* 0x00000014060c7211 */ /* 0x080fe200078008ff */
[----:B------:R-:W-:Y:S01]  /*0190*/  IMAD R9, R24, 0x2, R3 ;  /* 0x0000000218097824 */ /* 0x000fe200078e0203 */
[----:B------:R-:W-:Y:S02]  /*01a0*/  LEA R14, P1, R7, R20, 0x1 ;  /* 0x00000014070e7211 */ /* 0x000fe400078208ff */
[----:B------:R-:W-:Y:S01]  /*01b0*/  LEA.HI.X.SX32 R13, R6, R22, 0x1, P0 ;  /* 0x00000016060d7211 */ /* 0x000fe200000f0eff */
[C---:B------:R-:W-:Y:S01]  /*01c0*/  IMAD R8, R24.reuse, 0x2, R9 ;  /* 0x0000000218087824 */ /* 0x040fe200078e0209 */
[----:B------:R-:W-:Y:S02]  /*01d0*/  LEA R16, P0, R3, R20, 0x1 ;  /* 0x0000001403107211 */ /* 0x000fe400078008ff */
[-C--:B------:R-:W-:Y:S01]  /*01e0*/  LEA.HI.X.SX32 R15, R7, R22.reuse, 0x1, P1 ;  /* 0x00000016070f7211 */ /* 0x080fe200008f0eff */
[----:B------:R0:W2:Y:S01]  /*01f0*/  LDG.E.U16 R4, desc[UR18][R12.64] ;  /* 0x000000120c047981 */ /* 0x0000a2000c1e1500 */
[----:B------:R-:W-:Y:S01]  /*0200*/  LEA.HI.X.SX32 R17, R3, R22, 0x1, P0 ;  /* 0x0000001603117211 */ /* 0x000fe200000f0eff */
[----:B------:R-:W-:Y:S01]  /*0210*/  IMAD R3, R24, 0x2, R8 ;  /* 0x0000000218037824 */ /* 0x000fe200078e0208 */
[-C--:B------:R-:W-:Y:S01]  /*0220*/  LEA R6, P0, R8, R20.reuse, 0x1 ;  /* 0x0000001408067211 */ /* 0x080fe200078008ff */
[----:B------:R-:W3:Y:S02]  /*0230*/  LDG.E.U16 R5, desc[UR18][R14.64] ;  /* 0x000000120e057981 */ /* 0x000ee4000c1e1500 */
[----:B------:R-:W-:Y:S01]  /*0240*/  IMAD R11, R24, 0x2, R3 ;  /* 0x00000002180b7824 */ /* 0x000fe200078e0203 */
[C---:B------:R-:W-:Y:S01]  /*0250*/  LEA R18, P1, R3.reuse, R20, 0x1 ;  /* 0x0000001403127211 */ /* 0x040fe200078208ff */
[----:B------:R-:W4:Y:S01]  /*0260*/  LDG.E.U16 R17, desc[UR18][R16.64] ;  /* 0x0000001210117981 */ /* 0x000f22000c1e1500 */
[-C--:B------:R-:W-:Y:S01]  /*0270*/  LEA.HI.X.SX32 R7, R8, R22.reuse, 0x1, P0 ;  /* 0x0000001608077211 */ /* 0x080fe200000f0eff */
[----:B0-----:R-:W-:Y:S01]  /*0280*/  IMAD R13, R24, 0x2, R11 ;  /* 0x00000002180d7824 */ /* 0x001fe200078e020b */
[----:B------:R-:W-:-:S02]  /*0290*/  LEA.HI.X.SX32 R19, R3, R22, 0x1, P1 ;  /* 0x0000001603137211 */ /* 0x000fc400008f0eff */
[-C--:B------:R-:W-:Y:S02]  /*02a0*/  LEA R10, P2, R11, R20.reuse, 0x1 ;  /* 0x000000140b0a7211 */ /* 0x080fe400078408ff */
[-C--:B------:R-:W-:Y:S01]  /*02b0*/  LEA R12, P1, R13, R20.reuse, 0x1 ;  /* 0x000000140d0c7211 */ /* 0x080fe200078208ff */
[----:B------:R0:W5:Y:S01]  /*02c0*/  LDG.E.U16 R7, desc[UR18][R6.64] ;  /* 0x0000001206077981 */ /* 0x000162000c1e1500 */
[----:B------:R-:W-:Y:S02]  /*02d0*/  LEA R8, P0, R9, R20, 0x1 ;  /* 0x0000001409087211 */ /* 0x000fe400078008ff */
[-C--:B------:R-:W-:Y:S01]  /*02e0*/  LEA.HI.X.SX32 R11, R11, R22.reuse, 0x1, P2 ;  /* 0x000000160b0b7211 */ /* 0x080fe200010f0eff */
[----:B------:R-:W4:Y:S01]  /*02f0*/  LDG.E.U16 R18, desc[UR18][R18.64] ;  /* 0x0000001212127981 */ /* 0x000f22000c1e1500 */
[-C--:B------:R-:W-:Y:S02]  /*0300*/  LEA.HI.X.SX32 R13, R13, R22.reuse, 0x1, P1 ;  /* 0x000000160d0d7211 */ /* 0x080fe400008f0eff */
[----:B------:R-:W-:Y:S01]  /*0310*/  LEA.HI.X.SX32 R9, R9, R22, 0x1, P0 ;  /* 0x0000001609097211 */ /* 0x000fe200000f0eff */
[----:B------:R-:W4:Y:S04]  /*0320*/  LDG.E.U16 R10, desc[UR18][R10.64] ;  /* 0x000000120a0a7981 */ /* 0x000f28000c1e1500 */
[----:B------:R1:W4:Y:S04]  /*0330*/  LDG.E.U16 R8, desc[UR18][R8.64] ;  /* 0x0000001208087981 */ /* 0x000328000c1e1500 */
[----:B------:R1:W4:Y:S01]  /*0340*/  LDG.E.U16 R13, desc[UR18][R12.64] ;  /* 0x000000120c0d7981 */ /* 0x000322000c1e1500 */
[----:B------:R-:W1:Y:S01]  /*0350*/  S2UR UR17, SR_CgaCtaId ;  /* 0x00000000001179c3 */ /* 0x000e620000008800 */
[----:B------:R-:W-:Y:S01]  /*0360*/  SHF.R.S32.HI R3, RZ, 0x7, R0 ;  /* 0x00000007ff037819 */ /* 0x000fe20000011400 */
[----:B------:R-:W-:-:S03]  /*0370*/  UIADD3 UR20, UR8, 0x80, URZ ;  /* 0x0000008008147890 */ /* 0x000fc6000fffe03f */
[----:B------:R-:W-:Y:S02]  /*0380*/  SGXT R3, R3, 0x1 ;  /* 0x000000010303781a */ /* 0x000fe40000000200 */
[C---:B0-----:R-:W-:Y:S02]  /*0390*/  SHF.L.U32 R6, R0.reuse, 0x1, RZ ;  /* 0x0000000100067819 */ /* 0x041fe400000006ff */
[----:B------:R-:W-:Y:S01]  /*03a0*/  LOP3.LUT R15, R3, 0x90, RZ, 0xc0, !PT ;  /* 0x00000090030f7812 */ /* 0x000fe200078ec0ff */
[----:B------:R-:W-:Y:S01]  /*03b0*/  UISETP.GE.AND UP0, UPT, UR20, 0x1, UPT ;  /* 0x000000011400788c */ /* 0x000fe2000bf06270 */
[----:B------:R-:W-:Y:S02]  /*03c0*/  LOP3.LUT R3, R0, 0x40, RZ, 0xc0, !PT ;  /* 0x0000004000037812 */ /* 0x000fe400078ec0ff */
[----:B------:R-:W-:Y:S01]  /*03d0*/  LOP3.LUT R14, R15, 0x7e, R6, 0x78, !PT ;  /* 0x0000007e0f0e7812 */ /* 0x000fe200078e7806 */
[----:B------:R-:W-:Y:S02]  /*03e0*/  UMOV UR4, 0x400 ;  /* 0x0000040000047882 */ /* 0x000fe40000000000 */
[----:B------:R-:W-:-:S02]  /*03f0*/  PLOP3.LUT P0, PT, PT, PT, UP0, 0x80, 0x0 ;  /* 0x000000000000781c */ /* 0x000fc40003f0f008 */
[----:B------:R-:W-:Y:S01]  /*0400*/  IMAD R14, R3, 0x20, R14 ;  /* 0x00000020030e7824 */ /* 0x000fe200078e020e */
[----:B-1----:R-:W-:-:S04]  /*0410*/  ULEA UR17, UR17, UR4, 0x18 ;  /* 0x0000000411117291 */ /* 0x002fc8000f8ec03f */
[C---:B------:R-:W-:Y:S02]  /*0420*/  LOP3.LUT R9, R14.reuse, 0x20, RZ, 0x3c, !PT ;  /* 0x000000200e097812 */ /* 0x040fe400078e3cff */
[C---:B------:R-:W-:Y:S02]  /*0430*/  LOP3.LUT R11, R14.reuse, 0x40, RZ, 0x3c, !PT ;  /* 0x000000400e0b7812 */ /* 0x040fe400078e3cff */
[----:B------:R-:W-:Y:S01]  /*0440*/  LOP3.LUT R19, R14, 0x60, RZ, 0x3c, !PT ;  /* 0x000000600e137812 */ /* 0x000fe200078e3cff */
[----:B------:R-:W-:Y:S01]  /*0450*/  IMAD.MOV.U32 R15, RZ, RZ, -0x800000 ;  /* 0xff800000ff0f7424 */ /* 0x000fe200078e00ff */
[----:B------:R-:W-:Y:S01]  /*0460*/  CS2R R32, SRZ ;  /* 0x0000000000207805 */ /* 0x000fe2000001ff00 */
[----:B------:R-:W-:Y:S01]  /*0470*/  IMAD.MOV.U32 R16, RZ, RZ, 0x3f800000 ;  /* 0x3f800000ff107424 */ /* 0x000fe200078e00ff */
[----:B------:R-:W-:Y:S01]  /*0480*/  CS2R R34, SRZ ;  /* 0x0000000000227805 */ /* 0x000fe2000001ff00 */
[----:B------:R-:W-:Y:S01]  /*0490*/  IMAD.MOV.U32 R12, RZ, RZ, 0x3f800000 ;  /* 0x3f800000ff0c7424 */ /* 0x000fe200078e00ff */
[----:B------:R-:W-:-:S02]  /*04a0*/  CS2R R36, SRZ ;  /* 0x0000000000247805 */ /* 0x000fc4000001ff00 */
[----:B------:R-:W-:Y:S01]  /*04b0*/  CS2R R38, SRZ ;  /* 0x0000000000267805 */ /* 0x000fe2000001ff00 */
[----:B--2---:R-:W-:Y:S04]  /*04c0*/  STS.U16 [R14+UR17], R4 ;  /* 0x000000040e007988 */ /* 0x004fe80008000411 */
[----:B-----5:R0:W-:Y:S04]  /*04d0*/  STS.U16 [R14+UR17+0x400], R7 ;  /* 0x000400070e007988 */ /* 0x0201e80008000411 */
[----:B---3--:R1:W-:Y:S04]  /*04e0*/  STS.U16 [R9+UR17+0x100], R5 ;  /* 0x0001000509007988 */ /* 0x0083e80008000411 */
[----:B----4-:R1:W-:Y:S04]  /*04f0*/  STS.U16 [R9+UR17+0x500], R18 ;  /* 0x0005001209007988 */ /* 0x0103e80008000411 */
[----:B------:R1:W-:Y:S04]  /*0500*/  STS.U16 [R11+UR17+0x200], R17 ;  /* 0x000200110b007988 */ /* 0x0003e80008000411 */
[----:B------:R1:W-:Y:S01]  /*0510*/  STS.U16 [R11+UR17+0x600], R10 ;  /* 0x0006000a0b007988 */ /* 0x0003e20008000411 */
[----:B0-----:R-:W-:-:S03]  /*0520*/  IMAD.MOV.U32 R14, RZ, RZ, -0x800000 ;  /* 0xff800000ff0e7424 */ /* 0x001fc600078e00ff */
[----:B------:R1:W-:Y:S04]  /*0530*/  STS.U16 [R19+UR17+0x300], R8 ;  /* 0x0003000813007988 */ /* 0x0003e80008000411 */
[----:B------:R1:W-:Y:S01]  /*0540*/  STS.U16 [R19+UR17+0x700], R13 ;  /* 0x0007000d13007988 */ /* 0x0003e20008000411 */
[----:B------:R-:W-:Y:S05]  /*0550*/  @!P0 BRA `(.L_x_0) ;  /* 0x0000000c00608947 */ /* 0x000fea0003800000 */
[----:B------:R-:W-:Y:S01]  /*0560*/  LOP3.LUT R4, R0, 0xf, RZ, 0xc0, !PT ;  /* 0x0000000f00047812 */ /* 0x000fe200078ec0ff */
[----:B------:R-:W-:Y:S01]  /*0570*/  ULDC.64 UR12, c[0x0][0x250] ;  /* 0x00009400000c7ab9 */ /* 0x000fe20000000a00 */
[----:B------:R-:W-:Y:S01]  /*0580*/  ULDC.64 UR14, c[0x0][0x260] ;  /* 0x00009800000e7ab9 */ /* 0x000fe20000000a00 */
[----:B------:R-:W-:Y:S01]  /*0590*/  UIMAD UR12, UR16, UR12, URZ ;  /* 0x0000000c100c72a4 */ /* 0x000fe2000f8e023f */
[----:B------:R-:W-:Y:S01]  /*05a0*/  ISETP.NE.U32.AND P0, PT, R3, RZ, PT ;  /* 0x000000ff0300720c */ /* 0x000fe20003f05070 */
[----:B------:R-:W-:Y:S01]  /*05b0*/  UIMAD UR14, UR16, UR14, URZ ;  /* 0x0000000e100e72a4 */ /* 0x000fe2000f8e023f */
[C---:B------:R-:W-:Y:S01]  /*05c0*/  IMAD R7, R4.reuse, UR15, RZ ;  /* 0x0000000f04077c24 */ /* 0x040fe2000f8e02ff */
[----:B------:R-:W-:Y:S01]  /*05d0*/  ULDC UR4, c[0x0][0x258] ;  /* 0x0000960000047ab9 */ /* 0x000fe20000000800 */
[----:B------:R-:W-:Y:S01]  /*05e0*/  ULDC.64 UR10, c[0x0][0x218] ;  /* 0x00008600000a7ab9 */ /* 0x000fe20000000a00 */
[----:B-1----:R-:W-:Y:S01]  /*05f0*/  IMAD R5, R4, UR4, RZ ;  /* 0x0000000404057c24 */ /* 0x002fe2000f8e02ff */
[----:B------:R-:W-:Y:S01]  /*0600*/  USHF.L.U32 UR4, UR12, 0x1, URZ ;  /* 0x000000010c047899 */ /* 0x000fe2000800063f */
[----:B------:R-:W-:Y:S01]  /*0610*/  IMAD.SHL.U32 R8, R7, 0x2, RZ ;  /* 0x0000000207087824 */ /* 0x000fe200078e00ff */
[----:B------:R-:W-:Y:S01]  /*0620*/  USHF.L.U32 UR5, UR14, 0x1, URZ ;  /* 0x000000010e057899 */ /* 0x000fe2000800063f */
[C---:B------:R-:W-:Y:S01]  /*0630*/  IMAD.SHL.U32 R4, R5.reuse, 0x2, RZ ;  /* 0x0000000205047824 */ /* 0x040fe200078e00ff */
[----:B------:R-:W-:Y:S01]  /*0640*/  UIMAD.WIDE UR6, UR14, 0x2, URZ ;  /* 0x000000020e0678a5 */ /* 0x000fe2000f8e023f */
[----:B------:R-:W-:Y:S01]  /*0650*/  IMAD.HI R5, R5, 0x2, RZ ;  /* 0x0000000205057827 */ /* 0x000fe200078e02ff */
[----:B------:R-:W-:Y:S01]  /*0660*/  ULDC.64 UR22, c[0x0][0x220] ;  /* 0x0000880000167ab9 */ /* 0x000fe20000000a00 */
[----:B------:R-:W-:-:S02]  /*0670*/  CS2R R32, SRZ ;  /* 0x0000000000207805 */ /* 0x000fc4000001ff00 */
[----:B------:R-:W-:Y:S01]  /*0680*/  MOV R11, UR5 ;  /* 0x00000005000b7c02 */ /* 0x000fe20008000f00 */
[----:B------:R-:W-:Y:S01]  /*0690*/  IMAD.U32 R9, RZ, RZ, UR4 ;  /* 0x00000004ff097e24 */ /* 0x000fe2000f8e00ff */
[----:B------:R-:W-:Y:S01]  /*06a0*/  UIMAD.WIDE UR4, UR12, 0x2, URZ ;  /* 0x000000020c0478a5 */ /* 0x000fe2000f8e023f */
[----:B------:R-:W-:Y:S01]  /*06b0*/  IMAD.HI R7, R7, 0x2, RZ ;  /* 0x0000000207077827 */ /* 0x000fe200078e02ff */
[----:B------:R-:W-:Y:S02]  /*06c0*/  IADD3 R8, P3, P4, R8, UR22, R11 ;  /* 0x0000001608087c10 */ /* 0x000fe4000fc7e00b */
[----:B------:R-:W-:Y:S02]  /*06d0*/  CS2R R34, SRZ ;  /* 0x0000000000227805 */ /* 0x000fe4000001ff00 */
[----:B------:R-:W-:Y:S01]  /*06e0*/  IADD3 R10, P1, P2, R4, UR10, R9 ;  /* 0x0000000a040a7c10 */ /* 0x000fe2000fa3e009 */
[----:B------:R-:W-:Y:S01]  /*06f0*/  IMAD.U32 R12, RZ, RZ, UR7 ;  /* 0x00000007ff0c7e24 */ /* 0x000fe2000f8e00ff */
[----:B------:R-:W-:Y:S01]  /*0700*/  SHF.R.U32.HI R4, RZ, 0x4, R0 ;  /* 0x00000004ff047819 */ /* 0x000fe20000011600 */
[----:B------:R-:W-:Y:S01]  /*0710*/  IMAD.U32 R14, RZ, RZ, UR5 ;  /* 0x00000005ff0e7e24 */ /* 0x000fe2000f8e00ff */
[----:B------:R-:W-:Y:S01]  /*0720*/  ULDC UR4, c[0x0][0x268] ;  /* 0x00009a0000047ab9 */ /* 0x000fe20000000800 */
[----:B------:R-:W-:Y:S01]  /*0730*/  UIADD3 UR5, UR17, 0x1000, URZ ;  /* 0x0000100011057890 */ /* 0x000fe2000fffe03f */
[----:B------:R-:W-:Y:S01]  /*0740*/  SGXT.U32 R3, R4, 0x4 ;  /* 0x000000040403781a */ /* 0x000fe20000000000 */
[----:B------:R-:W-:Y:S01]  /*0750*/  IMAD.MOV.U32 R16, RZ, RZ, 0x3f800000 ;  /* 0x3f800000ff107424 */ /* 0x000fe200078e00ff */
[----:B------:R-:W-:Y:S01]  /*0760*/  IADD3.X R14, R5, UR11, R14, P1, P2 ;  /* 0x0000000b050e7c10 */ /* 0x000fe20008fe440e */
[----:B------:R-:W-:Y:S01]  /*0770*/  USHF.R.U32.HI UR5, URZ, 0x4, UR5 ;  /* 0x000000043f057899 */ /* 0x000fe20008011605 */
[--C-:B------:R-:W-:Y:S01]  /*0780*/  SHF.R.U32.HI R5, RZ, 0x2, R0.reuse ;  /* 0x00000002ff057819 */ /* 0x100fe20000011600 */
[C---:B------:R-:W-:Y:S01]  /*0790*/  IMAD R9, R3.reuse, UR13, RZ ;  /* 0x0000000d03097c24 */ /* 0x040fe2000f8e02ff */
[----:B------:R-:W-:Y:S01]  /*07a0*/  SHF.R.U32.HI R4, RZ, 0x1, R0 ;  /* 0x00000001ff047819 */ /* 0x000fe20000011600 */
[----:B------:R-:W-:Y:S01]  /*07b0*/  IMAD R3, R3, UR4, RZ ;  /* 0x0000000403037c24 */ /* 0x000fe2000f8e02ff */
[----:B------:R-:W-:Y:S01]  /*07c0*/  SGXT.U32 R5, R5, 0x3 ;  /* 0x000000030505781a */ /* 0x000fe20000000000 */
[----:B------:R-:W-:Y:S01]  /*07d0*/  IMAD.MOV.U32 R13, RZ, RZ, -0x800000 ;  /* 0xff800000ff0d7424 */ /* 0x000fe200078e00ff */
[----:B------:R-:W-:-:S02]  /*07e0*/  IADD3.X R12, R7, UR23, R12, P3, P4 ;  /* 0x00000017070c7c10 */ /* 0x000fc40009fe840c */
[----:B------:R-:W-:Y:S02]  /*07f0*/  CS2R R36, SRZ ;  /* 0x0000000000247805 */ /* 0x000fe4000001ff00 */
[----:B------:R-:W-:Y:S02]  /*0800*/  SHF.R.U32.HI R7, RZ, 0x5, R0 ;  /* 0x00000005ff077819 */ /* 0x000fe40000011600 */
[----:B------:R-:W-:Y:S02]  /*0810*/  CS2R R38, SRZ ;  /* 0x0000000000267805 */ /* 0x000fe4000001ff00 */
[----:B------:R-:W-:Y:S01]  /*0820*/  LOP3.LUT R4, R5, 0x70, R4, 0xf8, !PT ;  /* 0x0000007005047812 */ /* 0x000fe200078ef804 */
[----:B------:R-:W-:Y:S01]  /*0830*/  IMAD.MOV.U32 R5, RZ, RZ, -0x800000 ;  /* 0xff800000ff057424 */ /* 0x000fe200078e00ff */
[----:B------:R-:W-:Y:S01]  /*0840*/  R2UR UR12, R7 ;  /* 0x00000000070c72ca */ /* 0x000fe200000e0000 */
[----:B------:R-:W-:Y:S01]  /*0850*/  USGXT.U32 UR10, UR5, 0xe ;  /* 0x0000000e050a789a */ /* 0x000fe20008000000 */
[----:B------:R-:W-:Y:S01]  /*0860*/  LEA R11, P2, R3, R8, 0x1 ;  /* 0x00000008030b7211 */ /* 0x000fe200078408ff */
[----:B------:R-:W-:Y:S01]  /*0870*/  UMOV UR6, URZ ;  /* 0x0000003f00067c82 */ /* 0x000fe20008000000 */
[----:B------:R-:W-:Y:S01]  /*0880*/  SEL R7, RZ, 0x90, !P0 ;  /* 0x00000090ff077807 */ /* 0x000fe20004000000 */
[----:B------:R-:W-:Y:S01]  /*0890*/  UMOV UR7, URZ ;  /* 0x0000003f00077c82 */ /* 0x000fe20008000000 */
[----:B------:R-:W-:Y:S01]  /*08a0*/  LEA R10, P1, R9, R10, 0x1 ;  /* 0x0000000a090a7211 */ /* 0x000fe200078208ff */
[----:B------:R-:W-:Y:S01]  /*08b0*/  UMOV UR4, URZ ;  /* 0x0000003f00047c82 */ /* 0x000fe20008000000 */
[----:B------:R-:W-:Y:S01]  /*08c0*/  LOP3.LUT R4, R4, UR8, RZ, 0xfc, !PT ;  /* 0x0000000804047c12 */ /* 0x000fe2000f8efcff */
[----:B------:R-:W-:Y:S01]  /*08d0*/  UMOV UR5, URZ ;  /* 0x0000003f00057c82 */ /* 0x000fe20008000000 */
[----:B------:R-:W-:Y:S01]  /*08e0*/  LEA.HI.X.SX32 R8, R3, R12, 0x1, P2 ;  /* 0x0000000c03087211 */ /* 0x000fe200010f0eff */
[----:B------:R-:W-:Y:S01]  /*08f0*/  IMAD.MOV.U32 R12, RZ, RZ, 0x3f800000 ;  /* 0x3f800000ff0c7424 */ /* 0x000fe200078e00ff */
[----:B------:R-:W-:Y:S01]  /*0900*/  LOP3.LUT R7, R7, 0x17e, R6, 0x78, !PT ;  /* 0x0000017e07077812 */ /* 0x000fe200078e7806 */
[----:B------:R-:W-:Y:S01]  /*0910*/  ULDC UR14, c[0x0][0x238] ;  /* 0x00008e00000e7ab9 */ /* 0x000fe20000000800 */
[----:B------:R-:W-:Y:S01]  /*0920*/  LEA.HI.X.SX32 R9, R9, R14, 0x1, P1 ;  /* 0x0000000e09097211 */ /* 0x000fe200008f0eff */
[----:B------:R-:W-:Y:S01]  /*0930*/  UMOV UR11, 0xc0000010 ;  /* 0xc0000010000b7882 */ /* 0x000fe20000000000 */
[----:B------:R-:W-:-:S02]  /*0940*/  LOP3.LUT R6, R6, 0x6, RZ, 0xc0, !PT ;  /* 0x0000000606067812 */ /* 0x000fc400078ec0ff */
[----:B------:R-:W-:-:S07]  /*0950*/  LOP3.LUT R3, R4, 0x8, RZ, 0xfc, !PT ;  /* 0x0000000804037812 */ /* 0x000fce00078efcff */
.L_x_1:
[----:B------:R-:W-:Y:S01]  /*0960*/  IMAD.U32 R19, RZ, RZ, UR4 ;  /* 0x00000004ff137e24 */ /* 0x000fe2000f8e00ff */
[----:B------:R-:W-:-:S04]  /*0970*/  MOV R14, UR4 ;  /* 0x00000004000e7c02 */ /* 0x000fc80008000f00 */
[----:B------:R-:W-:-:S04]  /*0980*/  LEA R18, P0, R19, R10, 0x1 ;  /* 0x0000000a13127211 */ /* 0x000fc800078008ff */
[----:B------:R-:W-:-:S05]  /*0990*/  LEA.HI.X.SX32 R19, R14, R9, 0x1, P0 ;  /* 0x000000090e137211 */ /* 0x000fca00000f0eff */
[----:B------:R0:W2:Y:S01]  /*09a0*/  LDG.E.U16 R18, desc[UR18][R18.64] ;  /* 0x0000001212127981 */ /* 0x0000a2000c1e1500 */
[----:B------:R-:W-:Y:S02]  /*09b0*/  IMAD.U32 R14, RZ, RZ, UR5 ;  /* 0x00000005ff0e7e24 */ /* 0x000fe4000f8e00ff */
[----:B------:R-:W-:Y:S01]  /*09c0*/  IMAD.U32 R15, RZ, RZ, UR5 ;  /* 0x00000005ff0f7e24 */ /* 0x000fe2000f8e00ff */
[----:B------:R-:W-:Y:S02]  /*09d0*/  BAR.SYNC.DEFER_BLOCKING 0x0 ;  /* 0x0000000000007b1d */ /* 0x000fe40000010000 */
[----:B------:R-:W-:-:S04]  /*09e0*/  LEA R14, P0, R14, R11, 0x1 ;  /* 0x0000000b0e0e7211 */ /* 0x000fc800078008ff */
[----:B------:R-:W-:Y:S01]  /*09f0*/  LEA.HI.X.SX32 R15, R15, R8, 0x1, P0 ;  /* 0x000000080f0f7211 */ /* 0x000fe200000f0eff */
[----:B------:R-:W-:-:S04]  /*0a00*/  USHF.L.U32 UR8, UR12, 0x5, URZ ;  /* 0x000000050c087899 */ /* 0x000fc8000800063f */
[----:B------:R-:W-:-:S04]  /*0a10*/  ULOP3.LUT UR8, UR8, 0x80, URZ, 0xc0, !UPT ;  /* 0x0000008008087892 */ /* 0x000fc8000f8ec03f */
[----:B------:R-:W-:-:S04]  /*0a20*/  ULEA.HI UR8, UR17, UR8, URZ, 0x1c ;  /* 0x0000000811087291 */ /* 0x000fc8000f8fe03f */
[----:B------:R-:W-:Y:S01]  /*0a30*/  ULOP3.LUT UR8, UR8, 0x3fff, URZ, 0xc0, !UPT ;  /* 0x00003fff08087892 */ /* 0x000fe2000f8ec03f */
[----:B------:R-:W-:Y:S01]  /*0a40*/  UMOV UR9, 0x40000040 ;  /* 0x4000004000097882 */ /* 0x000fe20000000000 */
[----:B0-----:R-:W-:-:S04]  /*0a50*/  IADD3 R19, P0, R6, UR6, RZ ;  /* 0x0000000606137c10 */ /* 0x001fc8000ff1e0ff */
[C---:B------:R-:W-:Y:S02]  /*0a60*/  IADD3 R17, P6, R19.reuse, 0x8, RZ ;  /* 0x0000000813117810 */ /* 0x040fe40007fde0ff */
[CC--:B------:R-:W-:Y:S02]  /*0a70*/  ISETP.GT.U32.AND P3, PT, R19.reuse, R3.reuse, PT ;  /* 0x000000031300720c */ /* 0x0c0fe40003f64070 */
[----:B------:R-:W-:Y:S02]  /*0a80*/  ISETP.GE.U32.AND P5, PT, R19, R3, PT ;  /* 0x000000031300720c */ /* 0x000fe40003fa6070 */
[-C--:B------:R-:W-:Y:S02]  /*0a90*/  ISETP.GT.U32.AND P1, PT, R17, R4.reuse, PT ;  /* 0x000000041100720c */ /* 0x080fe40003f24070 */
[CC--:B------:R-:W-:Y:S02]  /*0aa0*/  ISETP.GT.U32.AND P4, PT, R19.reuse, R4.reuse, PT ;  /* 0x000000041300720c */ /* 0x0c0fe40003f84070 */
[C---:B------:R-:W-:Y:S01]  /*0ab0*/  ISETP.GE.U32.AND P2, PT, R19.reuse, R4, PT ;  /* 0x000000041300720c */ /* 0x040fe20003f46070 */
[----:B--2---:R0:W-:Y:S01]  /*0ac0*/  STS.U16 [R7+UR17+0x1000], R18 ;  /* 0x0010001207007988 */ /* 0x0041e20008000411 */
[----:B------:R1:W-:Y:S06]  /*0ad0*/  MEMBAR.ALL.CTA ;  /* 0x0000000000007992 */ /* 0x0003ec0000008000 */
[----:B-1----:R-:W1:Y:S02]  /*0ae0*/  FENCE.VIEW.ASYNC.S ;  /* 0x00000000000073c6 */ /* 0x002e640000000000 */
[----:B-1----:R-:W-:Y:S06]  /*0af0*/  BAR.SYNC.DEFER_BLOCKING 0x0 ;  /* 0x0000000000007b1d */ /* 0x002fec0000010000 */
[----:B------:R1:W2:Y:S01]  /*0b00*/  LDG.E.U16 R14, desc[UR18][R14.64] ;  /* 0x000000120e0e7981 */ /* 0x0002a2000c1e1500 */
[----:B------:R-:W-:Y:S01]  /*0b10*/  WARPGROUP.ARRIVE ;  /* 0x00000000000079c5 */ /* 0x000fe20000000000 */
[----:B0-----:R-:W-:Y:S01]  /*0b20*/  IMAD.X R18, RZ, RZ, UR7, P0 ;  /* 0x00000007ff127e24 */ /* 0x001fe200080e06ff */
[----:B------:R-:W-:Y:S01]  /*0b30*/  IADD3 R17, P0, R19, 0x9, RZ ;  /* 0x0000000913117810 */ /* 0x000fe20007f1e0ff */
[----:B------:R-:W-:-:S02]  /*0b40*/  UIADD3 UR6, UP0, UR6, 0x10, URZ ;  /* 0x0000001006067890 */ /* 0x000fc4000ff1e03f */
[----:B------:R-:W-:Y:S01]  /*0b50*/  ULEA UR5, UR15, UR5, 0x4 ;  /* 0x000000050f057291 */ /* 0x000fe2000f8e203f */
[----:B------:R-:W-:Y:S01]  /*0b60*/  HGMMA.64x16x16.F32.BF16 R24, gdesc[UR8].tnspA, RZ, !UPT, gsb0 ;  /* 0x20200000081879f0 */ /* 0x000fe2000c0018ff */
[C---:B------:R-:W-:Y:S01]  /*0b70*/  ISETP.GT.U32.AND.EX P3, PT, R18.reuse, RZ, PT, P3 ;  /* 0x000000ff1200720c */ /* 0x040fe20003f64130 */
[--C-:B------:R-:W-:Y:S01]  /*0b80*/  IMAD.X R20, RZ, RZ, R18.reuse, P0 ;  /* 0x000000ffff147224 */ /* 0x100fe200000e0612 */
[C---:B------:R-:W-:Y:S01]  /*0b90*/  ISETP.GE.U32.AND.EX P5, PT, R18.reuse, RZ, PT, P5 ;  /* 0x000000ff1200720c */ /* 0x040fe20003fa6150 */
[----:B------:R-:W-:Y:S01]  /*0ba0*/  UIADD3.X UR7, URZ, UR7, URZ, UP0, !UPT ;  /* 0x000000073f077290 */ /* 0x000fe200087fe43f */
[C---:B------:R-:W-:Y:S01]  /*0bb0*/  ISETP.GT.U32.AND.EX P4, PT, R18.reuse, RZ, PT, P4 ;  /* 0x000000ff1200720c */ /* 0x040fe20003f84140 */
[----:B------:R-:W-:Y:S01]  /*0bc0*/  UISETP.GE.U32.AND UP0, UPT, UR6, UR20, UPT ;  /* 0x000000140600728c */ /* 0x000fe2000bf06070 */
[----:B------:R-:W-:Y:S01]  /*0bd0*/  ISETP.GT.U32.AND P0, PT, R17, R4, PT ;  /* 0x000000041100720c */ /* 0x000fe20003f04070 */
[----:B------:R-:W-:Y:S01]  /*0be0*/  ULEA UR4, UR13, UR4, 0x4 ;  /* 0x000000040d047291 */ /* 0x000fe2000f8e203f */
[----:B------:R-:W-:Y:S01]  /*0bf0*/  ISETP.GE.U32.AND.EX P2, PT, R18, RZ, PT, P2 ;  /* 0x000000ff1200720c */ /* 0x000fe20003f46120 */
[----:B------:R-:W-:Y:S01]  /*0c00*/  IMAD.X R18, RZ, RZ, R18, P6 ;  /* 0x000000ffff127224 */ /* 0x000fe200030e0612 */
[----:B------:R-:W-:Y:S01]  /*0c10*/  ISETP.GT.U32.AND.EX P0, PT, R20, RZ, PT, P0 ;  /* 0x000000ff1400720c */ /* 0x000fe20003f04100 */
[----:B------:R-:W-:-:S03]  /*0c20*/  UISETP.GE.U32.AND.EX UP0, UPT, UR7, URZ, UPT, UP0 ;  /* 0x0000003f0700728c */ /* 0x000fc6000bf06100 */
[----:B------:R-:W-:Y:S01]  /*0c30*/  ISETP.GT.U32.AND.EX P1, PT, R18, RZ, PT, P1 ;  /* 0x000000ff1200720c */ /* 0x000fe20003f24110 */
[----:B------:R-:W-:Y:S02]  /*0c40*/  WARPGROUP.DEPBAR.LE gsb0, 0x0 ;  /* 0x00008000000079c5 */ /* 0x000fe40000010000 */
[----:B-1----:R-:W-:Y:S01]  /*0c50*/  FMUL R15, R26, UR14 ;  /* 0x0000000e1a0f7c20 */ /* 0x002fe20008400000 */
[----:B------:R-:W-:Y:S01]  /*0c60*/  FMUL R21, R27, UR14 ;  /* 0x0000000e1b157c20 */ /* 0x000fe20008400000 */
[----:B------:R-:W-:Y:S01]  /*0c70*/  FMUL R19, R30, UR14 ;  /* 0x0000000e1e137c20 */ /* 0x000fe20008400000 */
[----:B------:R-:W-:Y:S01]  /*0c80*/  FMUL R23, R24, UR14 ;  /* 0x0000000e18177c20 */ /* 0x000fe20008400000 */
[----:B------:R-:W-:Y:S01]  /*0c90*/  FMUL R24, R28, UR14 ;  /* 0x0000000e1c187c20 */ /* 0x000fe20008400000 */
[----:B------:R-:W-:Y:S01]  /*0ca0*/  FSEL R15, R15, -INF , !P3 ;  /* 0xff8000000f0f7808 */ /* 0x000fe20005800000 */
[----:B------:R-:W-:Y:S01]  /*0cb0*/  BAR.SYNC.DEFER_BLOCKING 0x0 ;  /* 0x0000000000007b1d */ /* 0x000fe20000010000 */
[----:B------:R-:W-:Y:S01]  /*0cc0*/  ISETP.GT.U32.AND P3, PT, R17, R3, PT ;  /* 0x000000031100720c */ /* 0x000fe20003f64070 */
[----:B------:R-:W-:Y:S01]  /*0cd0*/  FMUL R17, R31, UR14 ;  /* 0x0000000e1f117c20 */ /* 0x000fe20008400000 */
[----:B------:R-:W-:-:S02]  /*0ce0*/  FSEL R21, R21, -INF , !P5 ;  /* 0xff80000015157808 */ /* 0x000fc40006800000 */
[----:B------:R-:W-:Y:S01]  /*0cf0*/  ISETP.GT.U32.AND.EX P3, PT, R20, RZ, PT, P3 ;  /* 0x000000ff1400720c */ /* 0x000fe20003f64130 */
[----:B------:R-:W-:Y:S01]  /*0d00*/  FMUL R20, R29, UR14 ;  /* 0x0000000e1d147c20 */ /* 0x000fe20008400000 */
[----:B------:R-:W-:Y:S02]  /*0d10*/  FSEL R19, R19, -INF , !P4 ;  /* 0xff80000013137808 */ /* 0x000fe40006000000 */
[----:B------:R-:W-:Y:S02]  /*0d20*/  FMNMX R22, R15, R21, !PT ;  /* 0x000000150f167209 */ /* 0x000fe40007800000 */
[----:B------:R-:W-:Y:S02]  /*0d30*/  FSEL R17, R17, -INF , !P3 ;  /* 0xff80000011117808 */ /* 0x000fe40005800000 */
[----:B------:R-:W-:Y:S02]  /*0d40*/  FMNMX R22, R19, R22, !PT ;  /* 0x0000001613167209 */ /* 0x000fe40007800000 */
[----:B------:R-:W-:-:S02]  /*0d50*/  FSEL R23, R23, -INF , !P4 ;  /* 0xff80000017177808 */ /* 0x000fc40006000000 */
[----:B------:R-:W-:Y:S01]  /*0d60*/  FMNMX R27, R17, R22, !PT ;  /* 0x00000016111b7209 */ /* 0x000fe20007800000 */
[----:B------:R-:W-:Y:S01]  /*0d70*/  FMUL R22, R25, UR14 ;  /* 0x0000000e19167c20 */ /* 0x000fe20008400000 */
[----:B------:R-:W-:Y:S02]  /*0d80*/  FSEL R24, R24, -INF , !P1 ;  /* 0xff80000018187808 */ /* 0x000fe40004800000 */
[----:B------:R-:W-:Y:S01]  /*0d90*/  FSEL R20, R20, -INF , !P0 ;  /* 0xff80000014147808 */ /* 0x000fe20004000000 */
[----:B------:R-:W0:Y:S01]  /*0da0*/  SHFL.BFLY PT, R18, R27, 0x2, 0x1f ;  /* 0x0c401f001b127f89 */ /* 0x000e2200000e0000 */
[----:B------:R-:W-:Y:S02]  /*0db0*/  FSEL R22, R22, -INF , !P2 ;  /* 0xff80000016167808 */ /* 0x000fe40005000000 */
[----:B------:R-:W-:Y:S02]  /*0dc0*/  PLOP3.LUT P0, PT, PT, PT, UP0, 0x80, 0x0 ;  /* 0x000000000000781c */ /* 0x000fe40003f0f008 */
[----:B------:R-:W-:-:S04]  /*0dd0*/  FMNMX R25, R23, R22, !PT ;  /* 0x0000001617197209 */ /* 0x000fc80007800000 */
[----:B------:R-:W-:-:S04]  /*0de0*/  FMNMX R25, R24, R25, !PT ;  /* 0x0000001918197209 */ /* 0x000fc80007800000 */
[----:B------:R-:W-:-:S05]  /*0df0*/  FMNMX R28, R20, R25, !PT ;  /* 0x00000019141c7209 */ /* 0x000fca0007800000 */
[----:B------:R-:W1:Y:S01]  /*0e00*/  SHFL.BFLY PT, R25, R28, 0x2, 0x1f ;  /* 0x0c401f001c197f89 */ /* 0x000e6200000e0000 */
[----:B0-----:R-:W-:-:S05]  /*0e10*/  FMNMX R29, R27, R18, !PT ;  /* 0x000000121b1d7209 */ /* 0x001fca0007800000 */
[----:B------:R-:W0:Y:S01]  /*0e20*/  SHFL.BFLY PT, R18, R29, 0x1, 0x1f ;  /* 0x0c201f001d127f89 */ /* 0x000e2200000e0000 */
[----:B-1----:R-:W-:-:S05]  /*0e30*/  FMNMX R26, R28, R25, !PT ;  /* 0x000000191c1a7209 */ /* 0x002fca0007800000 */
[----:B------:R-:W1:Y:S01]  /*0e40*/  SHFL.BFLY PT, R27, R26, 0x1, 0x1f ;  /* 0x0c201f001a1b7f89 */ /* 0x000e6200000e0000 */
[----:B0-----:R-:W-:-:S04]  /*0e50*/  FMNMX R18, R29, R18, !PT ;  /* 0x000000121d127209 */ /* 0x001fc80007800000 */
[----:B------:R-:W-:-:S05]  /*0e60*/  FMNMX R18, R18, R5, !PT ;  /* 0x0000000512127209 */ /* 0x000fca0007800000 */
[--C-:B------:R-:W-:Y:S01]  /*0e70*/  FADD R15, R15, -R18.reuse ;  /* 0x800000120f0f7221 */ /* 0x100fe20000000000 */
[--C-:B------:R-:W-:Y:S01]  /*0e80*/  FADD R21, R21, -R18.reuse ;  /* 0x8000001215157221 */ /* 0x100fe20000000000 */
[--C-:B------:R-:W-:Y:S01]  /*0e90*/  FADD R19, R19, -R18.reuse ;  /* 0x8000001213137221 */ /* 0x100fe20000000000 */
[----:B------:R-:W-:Y:S01]  /*0ea0*/  FADD R17, R17, -R18 ;  /* 0x8000001211117221 */ /* 0x000fe20000000000 */
[----:B------:R-:W-:Y:S01]  /*0eb0*/  FMUL R25, R15, 1.4426950216293334961 ;  /* 0x3fb8aa3b0f197820 */ /* 0x000fe20000400000 */
[----:B------:R-:W-:Y:S01]  /*0ec0*/  FMUL R21, R21, 1.4426950216293334961 ;  /* 0x3fb8aa3b15157820 */ /* 0x000fe20000400000 */
[----:B-1----:R-:W-:Y:S01]  /*0ed0*/  FMNMX R30, R26, R27, !PT ;  /* 0x0000001b1a1e7209 */ /* 0x002fe20007800000 */
[----:B------:R-:W-:-:S03]  /*0ee0*/  FMUL R27, R19, 1.4426950216293334961 ;  /* 0x3fb8aa3b131b7820 */ /* 0x000fc60000400000 */
[----:B------:R-:W-:Y:S01]  /*0ef0*/  MUFU.EX2 R25, R25 ;  /* 0x0000001900197308 */ /* 0x000fe20000000800 */
[----:B------:R-:W-:Y:S01]  /*0f00*/  FMUL R26, R17, 1.4426950216293334961 ;  /* 0x3fb8aa3b111a7820 */ /* 0x000fe20000400000 */
[----:B------:R-:W-:-:S05]  /*0f10*/  FMNMX R15, R30, R13, !PT ;  /* 0x0000000d1e0f7209 */ /* 0x000fca0007800000 */
[--C-:B------:R-:W-:Y:S01]  /*0f20*/  FADD R23, R23, -R15.reuse ;  /* 0x8000000f17177221 */ /* 0x100fe20000000000 */
[----:B------:R0:W1:Y:S01]  /*0f30*/  MUFU.EX2 R28, R21 ;  /* 0x00000015001c7308 */ /* 0x0000620000000800 */
[--C-:B------:R-:W-:Y:S01]  /*0f40*/  FADD R22, R22, -R15.reuse ;  /* 0x8000000f16167221 */ /* 0x100fe20000000000 */
[--C-:B------:R-:W-:Y:S01]  /*0f50*/  FADD R19, R24, -R15.reuse ;  /* 0x8000000f18137221 */ /* 0x100fe20000000000 */
[----:B------:R-:W-:Y:S01]  /*0f60*/  FMUL R17, R23, 1.4426950216293334961 ;  /* 0x3fb8aa3b17117820 */ /* 0x000fe20000400000 */
[----:B------:R-:W-:Y:S02]  /*0f70*/  FADD R20, R20, -R15 ;  /* 0x8000000f14147221 */ /* 0x000fe40000000000 */
[----:B------:R-:W-:Y:S02]  /*0f80*/  FMUL R19, R19, 1.4426950216293334961 ;  /* 0x3fb8aa3b13137820 */ /* 0x000fe40000400000 */
[----:B------:R-:W3:Y:S01]  /*0f90*/  MUFU.EX2 R27, R27 ;  /* 0x0000001b001b7308 */ /* 0x000ee20000000800 */
[----:B0-----:R-:W-:Y:S01]  /*0fa0*/  FMUL R21, R22, 1.4426950216293334961 ;  /* 0x3fb8aa3b16157820 */ /* 0x001fe20000400000 */
[----:B------:R-:W-:-:S06]  /*0fb0*/  FMUL R22, R20, 1.4426950216293334961 ;  /* 0x3fb8aa3b14167820 */ /* 0x000fcc0000400000 */
[----:B------:R-:W0:Y:S01]  /*0fc0*/  MUFU.EX2 R26, R26 ;  /* 0x0000001a001a7308 */ /* 0x000e220000000800 */
[----:B-1----:R-:W-:Y:S01]  /*0fd0*/  FADD R30, R25, R28 ;  /* 0x0000001c191e7221 */ /* 0x002fe20000000000 */
[----:B------:R-:W-:-:S06]  /*0fe0*/  F2FP.BF16.F32.PACK_AB R25, R28, R25 ;  /* 0x000000191c19723e */ /* 0x000fcc00000010ff */
[----:B------:R-:W-:Y:S01]  /*0ff0*/  MUFU.EX2 R17, R17 ;  /* 0x0000001100117308 */ /* 0x000fe20000000800 */
[----:B---3--:R-:W-:-:S07]  /*1000*/  FADD R23, R27, R30 ;  /* 0x0000001e1b177221 */ /* 0x008fce0000000000 */
[----:B------:R1:W3:Y:S01]  /*1010*/  MUFU.EX2 R24, R21 ;  /* 0x0000001500187308 */ /* 0x0002e20000000800 */
[C---:B0-----:R-:W-:Y:S01]  /*1020*/  FADD R20, R26.reuse, R23 ;  /* 0x000000171a147221 */ /* 0x041fe20000000000 */
[----:B------:R-:W-:-:S06]  /*1030*/  F2FP.BF16.F32.PACK_AB R27, R26, R27 ;  /* 0x0000001b1a1b723e */ /* 0x000fcc00000010ff */
[----:B------:R-:W0:Y:S01]  /*1040*/  MUFU.EX2 R19, R19 ;  /* 0x0000001300137308 */ /* 0x000e220000000800 */
[----:B-1----:R-:W-:Y:S02]  /*1050*/  FADD R21, -R18, R5 ;  /* 0x0000000512157221 */ /* 0x002fe40000000100 */
[----:B------:R-:W1:Y:S02]  /*1060*/  SHFL.BFLY PT, R5, R20, 0x2, 0x1f ;  /* 0x0c401f0014057f89 */ /* 0x000e6400000e0000 */
[----:B------:R-:W-:-:S03]  /*1070*/  FMUL R23, R21, 1.4426950216293334961 ;  /* 0x3fb8aa3b15177820 */ /* 0x000fc60000400000 */
[----:B------:R-:W4:Y:S01]  /*1080*/  MUFU.EX2 R22, R22 ;  /* 0x0000001600167308 */ /* 0x000f220000000800 */
[----:B---3--:R-:W-:Y:S01]  /*1090*/  FADD R26, R17, R24 ;  /* 0x00000018111a7221 */ /* 0x008fe20000000000 */
[----:B------:R-:W-:-:S03]  /*10a0*/  F2FP.BF16.F32.PACK_AB R24, R24, R17 ;  /* 0x000000111818723e */ /* 0x000fc600000010ff */
[----:B0-----:R-:W-:Y:S01]  /*10b0*/  FADD R29, R19, R26 ;  /* 0x0000001a131d7221 */ /* 0x001fe20000000000 */
[----:B----4-:R-:W-:Y:S01]  /*10c0*/  F2FP.BF16.F32.PACK_AB R26, R22, R19 ;  /* 0x00000013161a723e */ /* 0x010fe200000010ff */
[----:B-1----:R-:W-:-:S05]  /*10d0*/  FADD R5, R20, R5 ;  /* 0x0000000514057221 */ /* 0x002fca0000000000 */
[----:B------:R-:W0:Y:S02]  /*10e0*/  SHFL.BFLY PT, R20, R5, 0x1, 0x1f ;  /* 0x0c201f0005147f89 */ /* 0x000e2400000e0000 */
[----:B0-----:R-:W-:Y:S01]  /*10f0*/  FADD R20, R5, R20 ;  /* 0x0000001405147221 */ /* 0x001fe20000000000 */
[----:B------:R-:W-:Y:S01]  /*1100*/  MOV R5, R18 ;  /* 0x0000001200057202 */ /* 0x000fe20000000f00 */
[----:B--2---:R0:W-:Y:S01]  /*1110*/  STS.U16 [R7+UR17+0x1000], R14 ;  /* 0x0010000e07007988 */ /* 0x0041e20008000411 */
[----:B------:R1:W-:Y:S06]  /*1120*/  MEMBAR.ALL.CTA ;  /* 0x0000000000007992 */ /* 0x0003ec0000008000 */
[----:B-1----:R-:W1:Y:S01]  /*1130*/  FENCE.VIEW.ASYNC.S ;  /* 0x00000000000073c6 */ /* 0x002e620000000000 */
[----:B0-----:R-:W-:-:S02]  /*1140*/  FADD R14, -R15, R13 ;  /* 0x0000000d0f0e7221 */ /* 0x001fc40000000100 */
[----:B------:R-:W0:Y:S02]  /*1150*/  MUFU.EX2 R13, R23 ;  /* 0x00000017000d7308 */ /* 0x000e240000000800 */
[----:B------:R-:W-:Y:S01]  /*1160*/  FMUL R21, R14, 1.4426950216293334961 ;  /* 0x3fb8aa3b0e157820 */ /* 0x000fe20000400000 */
[----:B------:R-:W-:-:S05]  /*1170*/  FADD R14, R22, R29 ;  /* 0x0000001d160e7221 */ /* 0x000fca0000000000 */
[----:B------:R-:W2:Y:S01]  /*1180*/  MUFU.EX2 R21, R21 ;  /* 0x0000001500157308 */ /* 0x000ea20000000800 */
[----:B-1----:R-:W1:Y:S01]  /*1190*/  SHFL.BFLY PT, R29, R14, 0x2, 0x1f ;  /* 0x0c401f000e1d7f89 */ /* 0x002e6200000e0000 */
[-C--:B0-----:R-:W-:Y:S01]  /*11a0*/  FMUL R34, R34, R13.reuse ;  /* 0x0000000d22227220 */ /* 0x081fe20000400000 */
[-C--:B------:R-:W-:Y:S01]  /*11b0*/  FMUL R35, R35, R13.reuse ;  /* 0x0000000d23237220 */ /* 0x080fe20000400000 */
[-C--:B------:R-:W-:Y:S01]  /*11c0*/  FMUL R38, R38, R13.reuse ;  /* 0x0000000d26267220 */ /* 0x080fe20000400000 */
[----:B------:R-:W-:Y:S01]  /*11d0*/  FMUL R39, R39, R13 ;  /* 0x0000000d27277220 */ /* 0x000fe20000400000 */
[----:B------:R-:W-:Y:S01]  /*11e0*/  FFMA R12, R13, R12, R20 ;  /* 0x0000000c0d0c7223 */ /* 0x000fe20000000014 */
[----:B------:R-:W-:Y:S02]  /*11f0*/  IMAD.MOV.U32 R13, RZ, RZ, R15 ;  /* 0x000000ffff0d7224 */ /* 0x000fe400078e000f */
[-C--:B--2---:R-:W-:Y:S01]  /*1200*/  FMUL R32, R32, R21.reuse ;  /* 0x0000001520207220 */ /* 0x084fe20000400000 */
[-C--:B------:R-:W-:Y:S01]  /*1210*/  FMUL R33, R33, R21.reuse ;  /* 0x0000001521217220 */ /* 0x080fe20000400000 */
[-C--:B------:R-:W-:Y:S01]  /*1220*/  FMUL R36, R36, R21.reuse ;  /* 0x0000001524247220 */ /* 0x080fe20000400000 */
[----:B------:R-:W-:Y:S01]  /*1230*/  FMUL R37, R37, R21 ;  /* 0x0000001525257220 */ /* 0x000fe20000400000 */
[----:B------:R-:W-:Y:S01]  /*1240*/  BAR.SYNC.DEFER_BLOCKING 0x0 ;  /* 0x0000000000007b1d */ /* 0x000fe20000010000 */
[----:B-1----:R-:W-:-:S05]  /*1250*/  FADD R29, R14, R29 ;  /* 0x0000001d0e1d7221 */ /* 0x002fca0000000000 */
[----:B------:R-:W0:Y:S01]  /*1260*/  SHFL.BFLY PT, R14, R29, 0x1, 0x1f ;  /* 0x0c201f001d0e7f89 */ /* 0x000e2200000e0000 */
[----:B------:R-:W-:-:S06]  /*1270*/  WARPGROUP.ARRIVE ;  /* 0x00000000000079c5 */ /* 0x000fcc0000000000 */
[----:B------:R-:W-:Y:S01]  /*1280*/  HGMMA.64x16x16.F32.BF16 R32, R24, gdesc[UR8], R32, gsb0 ;  /* 0x0020000818207df0 */ /* 0x000fe20008001820 */
[----:B0-----:R-:W-:-:S04]  /*1290*/  FADD R14, R29, R14 ;  /* 0x0000000e1d0e7221 */ /* 0x001fc80000000000 */
[----:B------:R-:W-:Y:S01]  /*12a0*/  FFMA R16, R21, R16, R14 ;  /* 0x0000001015107223 */ /* 0x000fe2000000000e */
[----:B------:R-:W-:Y:S01]  /*12b0*/  IMAD.MOV.U32 R14, RZ, RZ, R18 ;  /* 0x000000ffff0e7224 */ /* 0x000fe200078e0012 */
[----:B------:R-:W-:Y:S02]  /*12c0*/  WARPGROUP.DEPBAR.LE gsb0, 0x0 ;  /* 0x00008000000079c5 */ /* 0x000fe40000010000 */
[----:B------:R-:W-:Y:S05]  /*12d0*/  @!P0 BRA `(.L_x_1) ;  /* 0xfffffff400a08947 */ /* 0x000fea000383ffff */
.L_x_0:
[----:B------:R-:W-:Y:S01]  /*12e0*/  FMUL R3, R38, 0.25 ;  /* 0x3e80000026037820 */ /* 0x000fe20000400000 */
[----:B------:R-:W-:Y:S01]  /*12f0*/  FSETP.GT.AND P0, PT, |R12|, 8.50705917302346158658e+37, PT ;  /* 0x7e8000000c00780b */ /* 0x000fe20003f04200 */
[----:B------:R-:W-:Y:S01]  /*1300*/  FMUL R4, R39, 0.25 ;  /* 0x3e80000027047820 */ /* 0x000fe20000400000 */
[----:B------:R-:W-:Y:S01]  /*1310*/  FSETP.GT.AND P1, PT, |R16|, 8.50705917302346158658e+37, PT ;  /* 0x7e8000001000780b */ /* 0x000fe20003f24200 */
[----:B------:R-:W-:Y:S01]  /*1320*/  FMUL R6, R35, 0.25 ;  /* 0x3e80000023067820 */ /* 0x000fe20000400000 */
[----:B------:R-:W-:Y:S01]  /*1330*/  FSEL R38, R3, R38, P0 ;  /* 0x0000002603267208 */ /* 0x000fe20000000000 */
[----:B------:R-:W-:Y:S01]  /*1340*/  FMUL R3, R34, 0.25 ;  /* 0x3e80000022037820 */ /* 0x000fe20000400000 */
[----:B------:R-:W-:Y:S01]  /*1350*/  FSEL R39, R4, R39, P0 ;  /* 0x0000002704277208 */ /* 0x000fe20000000000 */
[----:B------:R-:W-:Y:S01]  /*1360*/  FMUL R4, R37, 0.25 ;  /* 0x3e80000025047820 */ /* 0x000fe20000400000 */
[C---:B------:R-:W-:Y:S01]  /*1370*/  LOP3.LUT R7, R0.reuse, 0x7, RZ, 0xc0, !PT ;  /* 0x0000000700077812 */ /* 0x040fe200078ec0ff */
[----:B-1----:R-:W-:Y:S01]  /*1380*/  IMAD.SHL.U32 R8, R0, 0x4, RZ ;  /* 0x0000000400087824 */ /* 0x002fe200078e00ff */
[----:B------:R-:W-:Y:S01]  /*1390*/  FSEL R34, R3, R34, P0 ;  /* 0x0000002203227208 */ /* 0x000fe20000000000 */
[----:B------:R-:W-:Y:S01]  /*13a0*/  FMUL R3, R36, 0.25 ;  /* 0x3e80000024037820 */ /* 0x000fe20000400000 */
[----:B------:R-:W-:Y:S01]  /*13b0*/  FSETP.GEU.AND P3, PT, R12, 1.175494350822287508e-38, PT ;  /* 0x008000000c00780b */ /* 0x000fe20003f6e000 */
[----:B------:R-:W-:Y:S01]  /*13c0*/  FMUL R11, R16, 8388608 ;  /* 0x4b000000100b7820 */ /* 0x000fe20000400000 */
[----:B------:R-:W-:Y:S01]  /*13d0*/  FSEL R37, R4, R37, P1 ;  /* 0x0000002504257208 */ /* 0x000fe20000800000 */
[----:B------:R-:W-:Y:S01]  /*13e0*/  FMUL R4, R33, 0.25 ;  /* 0x3e80000021047820 */ /* 0x000fe20000400000 */
[----:B------:R-:W-:Y:S01]  /*13f0*/  FSEL R36, R3, R36, P1 ;  /* 0x0000002403247208 */ /* 0x000fe20000800000 */
[----:B------:R-:W-:Y:S01]  /*1400*/  FMUL R3, R12, 8388608 ;  /* 0x4b0000000c037820 */ /* 0x000fe20000400000 */
[----:B------:R-:W-:Y:S01]  /*1410*/  FSEL R35, R6, R35, P0 ;  /* 0x0000002306237208 */ /* 0x000fe20000000000 */
[----:B------:R-:W-:Y:S01]  /*1420*/  FMUL R5, R32, 0.25 ;  /* 0x3e80000020057820 */ /* 0x000fe20000400000 */
[----:B------:R-:W-:Y:S01]  /*1430*/  LEA R6, R7, UR17, 0x4 ;  /* 0x0000001107067c11 */ /* 0x000fe2000f8e20ff */
[----:B------:R-:W-:Y:S01]  /*1440*/  BAR.SYNC.DEFER_BLOCKING 0x0 ;  /* 0x0000000000007b1d */ /* 0x000fe20000010000 */
[----:B------:R-:W-:-:S02]  /*1450*/  FSEL R10, R3, R12, !P3 ;  /* 0x0000000c030a7208 */ /* 0x000fc40005800000 */
[----:B------:R-:W-:Y:S01]  /*1460*/  FSETP.GEU.AND P2, PT, R16, 1.175494350822287508e-38, PT ;  /* 0x008000001000780b */ /* 0x000fe20003f4e000 */
[--C-:B------:R-:W-:Y:S01]  /*1470*/  IMAD R7, R7, -0x8, R6.reuse ;  /* 0xfffffff807077824 */ /* 0x100fe200078e0206 */
[----:B------:R-:W-:Y:S01]  /*1480*/  LOP3.LUT R8, R8, 0x1c0, RZ, 0xc0, !PT ;  /* 0x000001c008087812 */ /* 0x000fe200078ec0ff */
[----:B------:R-:W-:Y:S01]  /*1490*/  ULDC.64 UR4, c[0x0][0x270] ;  /* 0x00009c0000047ab9 */ /* 0x000fe20000000a00 */
[----:B------:R-:W-:Y:S01]  /*14a0*/  FSEL R33, R4, R33, P1 ;  /* 0x0000002104217208 */ /* 0x000fe20000800000 */
[----:B------:R-:W-:Y:S01]  /*14b0*/  VIADD R4, R10, 0xc0cafb0d ;  /* 0xc0cafb0d0a047836 */ /* 0x000fe20000000000 */
[----:B------:R-:W-:Y:S01]  /*14c0*/  FSEL R11, R11, R16, !P2 ;  /* 0x000000100b0b7208 */ /* 0x000fe20005000000 */
[----:B------:R-:W-:Y:S01]  /*14d0*/  IMAD.IADD R20, R8, 0x1, R7 ;  /* 0x0000000108147824 */ /* 0x000fe200078e0207 */
[C---:B------:R-:W-:Y:S01]  /*14e0*/  FSETP.GEU.AND P5, PT, |R16|.reuse, 1.175494350822287508e-38, PT ;  /* 0x008000001000780b */ /* 0x040fe20003fae200 */
[----:B------:R-:W-:Y:S01]  /*14f0*/  @P1 FMUL R16, R16, 0.25 ;  /* 0x3e80000010101820 */ /* 0x000fe20000400000 */
[----:B------:R-:W-:Y:S01]  /*1500*/  LOP3.LUT R9, R0, 0x8, RZ, 0xc0, !PT ;  /* 0x0000000800097812 */ /* 0x000fe200078ec0ff */
[----:B------:R-:W-:Y:S01]  /*1510*/  VIADD R3, R11, 0xc0cafb0d ;  /* 0xc0cafb0d0b037836 */ /* 0x000fe20000000000 */
[----:B------:R-:W-:Y:S01]  /*1520*/  LOP3.LUT R7, R4, 0xff800000, RZ, 0xc0, !PT ;  /* 0xff80000004077812 */ /* 0x000fe200078ec0ff */
[----:B------:R-:W-:Y:S01]  /*1530*/  UIMAD UR4, UR16, UR4, URZ ;  /* 0x00000004100472a4 */ /* 0x000fe2000f8e023f */
[----:B------:R-:W-:Y:S01]  /*1540*/  FSEL R27, RZ, -23, P3 ;  /* 0xc1b80000ff1b7808 */ /* 0x000fe20001800000 */
[----:B------:R-:W-:Y:S01]  /*1550*/  IMAD R18, R9, 0x100, R6 ;  /* 0x0000010009127824 */ /* 0x000fe200078e0206 */
[----:B------:R-:W-:Y:S01]  /*1560*/  I2FP.F32.S32 R8, R7 ;  /* 0x0000000700087245 */ /* 0x000fe20000201400 */
[----:B------:R-:W-:Y:S01]  /*1570*/  USHF.L.U32 UR6, UR4, 0x1, URZ ;  /* 0x0000000104067899 */ /* 0x000fe2000800063f */
[C---:B------:R-:W-:Y:S01]  /*1580*/  FSETP.GEU.AND P4, PT, |R12|.reuse, 1.175494350822287508e-38, PT ;  /* 0x008000000c00780b */ /* 0x040fe20003f8e200 */
[----:B------:R-:W-:Y:S01]  /*1590*/  @P0 FMUL R12, R12, 0.25 ;  /* 0x3e8000000c0c0820 */ /* 0x000fe20000400000 */
[----:B------:R-:W-:Y:S01]  /*15a0*/  LOP3.LUT R6, R3, 0xff800000, RZ, 0xc0, !PT ;  /* 0xff80000003067812 */ /* 0x000fe200078ec0ff */
[----:B------:R-:W-:Y:S01]  /*15b0*/  FFMA.FTZ R27, R8, 1.1920928955078125e-07, R27 ;  /* 0x34000000081b7823 */ /* 0x000fe2000001001b */
[----:B------:R-:W-:Y:S01]  /*15c0*/  @!P5 FMUL R16, R16, 16777216 ;  /* 0x4b8000001010d820 */ /* 0x000fe20000400000 */
[----:B------:R-:W-:Y:S01]  /*15d0*/  MOV R17, 0x3dc6b27f ;  /* 0x3dc6b27f00117802 */ /* 0x000fe20000000f00 */
[----:B------:R-:W-:Y:S01]  /*15e0*/  @!P5 FMUL R37, R37, 16777216 ;  /* 0x4b8000002525d820 */ /* 0x000fe20000400000 */
[----:B------:R-:W-:Y:S01]  /*15f0*/  IMAD.IADD R8, R11, 0x1, -R6 ;  /* 0x000000010b087824 */ /* 0x000fe200078e0a06 */
[----:B------:R0:W1:Y:S01]  /*1600*/  MUFU.RCP R4, R16 ;  /* 0x0000001000047308 */ /* 0x0000620000001000 */
[----:B------:R-:W-:Y:S01]  /*1610*/  FSEL R32, R5, R32, P1 ;  /* 0x0000002005207208 */ /* 0x000fe20000800000 */
[----:B------:R-:W-:Y:S01]  /*1620*/  @!P5 FMUL R36, R36, 16777216 ;  /* 0x4b8000002424d820 */ /* 0x000fe20000400000 */
[----:B------:R-:W-:Y:S01]  /*1630*/  FADD R8, R8, -1 ;  /* 0xbf80000008087421 */ /* 0x000fe20000000000 */
[----:B------:R-:W-:Y:S01]  /*1640*/  I2FP.F32.S32 R5, R6 ;  /* 0x0000000600057245 */ /* 0x000fe20000201400 */
[----:B------:R-:W-:Y:S01]  /*1650*/  @!P4 FMUL R12, R12, 16777216 ;  /* 0x4b8000000c0cc820 */ /* 0x000fe20000400000 */
[----:B------:R-:W-:Y:S01]  /*1660*/  LOP3.LUT R13, R0, 0xf0, RZ, 0xc0, !PT ;  /* 0x000000f0000d7812 */ /* 0x000fe200078ec0ff */
[----:B------:R-:W-:Y:S01]  /*1670*/  @!P5 FMUL R33, R33, 16777216 ;  /* 0x4b8000002121d820 */ /* 0x000fe20000400000 */
[----:B------:R-:W-:Y:S01]  /*1680*/  FSEL R26, RZ, -23, P2 ;  /* 0xc1b80000ff1a7808 */ /* 0x000fe20001000000 */
[----:B0-----:R-:W-:-:S02]  /*1690*/  IMAD.IADD R16, R10, 0x1, -R7 ;  /* 0x000000010a107824 */ /* 0x001fc400078e0a07 */
[----:B------:R-:W-:Y:S01]  /*16a0*/  FFMA.FTZ R7, R8, R17, -0.16845393180847167969 ;  /* 0xbe2c7f3008077423 */ /* 0x000fe20000010011 */
[----:B------:R-:W0:Y:S01]  /*16b0*/  MUFU.RCP R6, R12 ;  /* 0x0000000c00067308 */ /* 0x000e220000001000 */
[----:B------:R-:W-:Y:S01]  /*16c0*/  @!P5 FMUL R32, R32, 16777216 ;  /* 0x4b8000002020d820 */ /* 0x000fe20000400000 */
[----:B------:R-:W-:Y:S01]  /*16d0*/  FADD R16, R16, -1 ;  /* 0xbf80000010107421 */ /* 0x000fe20000000000 */
[----:B------:R-:W-:Y:S01]  /*16e0*/  FFMA.FTZ R7, R8, R7, 0.1716887056827545166 ;  /* 0x3e2fcf2a08077423 */ /* 0x000fe20000010007 */
[----:B------:R-:W-:Y:S01]  /*16f0*/  @!P4 FMUL R39, R39, 16777216 ;  /* 0x4b8000002727c820 */ /* 0x000fe20000400000 */
[----:B------:R-:W-:Y:S01]  /*1700*/  @!P4 FMUL R38, R38, 16777216 ;  /* 0x4b8000002626c820 */ /* 0x000fe20000400000 */
[----:B------:R-:W-:Y:S01]  /*1710*/  FFMA.FTZ R17, R16, R17, -0.16845393180847167969 ;  /* 0xbe2c7f3010117423 */ /* 0x000fe20000010011 */
[----:B------:R-:W-:Y:S01]  /*1720*/  FFMA.FTZ R7, R8, R7, -0.17900948226451873779 ;  /* 0xbe374e4308077423 */ /* 0x000fe20000010007 */
[----:B------:R-:W-:Y:S01]  /*1730*/  @!P4 FMUL R35, R35, 16777216 ;  /* 0x4b8000002323c820 */ /* 0x000fe20000400000 */
[----:B------:R-:W-:Y:S01]  /*1740*/  @!P4 FMUL R34, R34, 16777216 ;  /* 0x4b8000002222c820 */ /* 0x000fe20000400000 */
[----:B------:R-:W-:Y:S01]  /*1750*/  FFMA.FTZ R17, R16, R17, 0.1716887056827545166 ;  /* 0x3e2fcf2a10117423 */ /* 0x000fe20000010011 */
[----:B------:R-:W-:Y:S01]  /*1760*/  FFMA.FTZ R7, R8, R7, 0.20512372255325317383 ;  /* 0x3e520bf408077423 */ /* 0x000fe20000010007 */
[----:B------:R-:W-:Y:S01]  /*1770*/  IMAD R13, R13, 0x8, R18 ;  /* 0x000000080d0d7824 */ /* 0x000fe200078e0212 */
[----:B------:R-:W-:Y:S01]  /*1780*/  LEA.HI R3, R9, R20, RZ, 0x1f ;  /* 0x0000001409037211 */ /* 0x000fe200078ff8ff */
[----:B------:R-:W-:Y:S01]  /*1790*/  FFMA.FTZ R17, R16, R17, -0.17900948226451873779 ;  /* 0xbe374e4310117423 */ /* 0x000fe20000010011 */
[----:B------:R-:W-:Y:S01]  /*17a0*/  FFMA.FTZ R7, R8, R7, -0.24046532809734344482 ;  /* 0xbe763c8b08077423 */ /* 0x000fe20000010007 */
[----:B------:R-:W-:Y:S01]  /*17b0*/  FFMA.FTZ R26, R5, 1.1920928955078125e-07, R26 ;  /* 0x34000000051a7823 */ /* 0x000fe2000001001a */
[----:B-1----:R-:W-:Y:S01]  /*17c0*/  FMUL R5, R4, R37 ;  /* 0x0000002504057220 */ /* 0x002fe20000400000 */
[----:B------:R-:W-:Y:S01]  /*17d0*/  FFMA.FTZ R19, R16, R17, 0.20512372255325317383 ;  /* 0x3e520bf410137423 */ /* 0x000fe20000010011 */
[----:B------:R-:W-:Y:S01]  /*17e0*/  FFMA.FTZ R17, R8, R7, 0.28857114911079406738 ;  /* 0x3e93bf9908117423 */ /* 0x000fe20000010007 */
[C---:B------:R-:W-:Y:S01]  /*17f0*/  FMUL R36, R4.reuse, R36 ;  /* 0x0000002404247220 */ /* 0x040fe20000400000 */
[C---:B------:R-:W-:Y:S01]  /*1800*/  FMUL R18, R4.reuse, R33 ;  /* 0x0000002104127220 */ /* 0x040fe20000400000 */
[----:B------:R-:W-:Y:S01]  /*1810*/  FMUL R9, R4, R32 ;  /* 0x0000002004097220 */ /* 0x000fe20000400000 */
[C---:B0-----:R-:W-:Y:S01]  /*1820*/  FMUL R7, R6.reuse, R39 ;  /* 0x0000002706077220 */ /* 0x041fe20000400000 */
[C---:B------:R-:W-:Y:S01]  /*1830*/  FMUL R38, R6.reuse, R38 ;  /* 0x0000002606267220 */ /* 0x040fe20000400000 */
[C---:B------:R-:W-:Y:S01]  /*1840*/  FMUL R20, R6.reuse, R35 ;  /* 0x0000002306147220 */ /* 0x040fe20000400000 */
[----:B------:R-:W-:Y:S01]  /*1850*/  FMUL R21, R6, R34 ;  /* 0x0000002206157220 */ /* 0x000fe20000400000 */
[----:B------:R-:W-:Y:S01]  /*1860*/  F2FP.BF16.F32.PACK_AB R4, R36, R9 ;  /* 0x000000092404723e */ /* 0x000fe200000010ff */
[----:B------:R-:W0:Y:S01]  /*1870*/  LDC R12, c[0x0][0x278] ;  /* 0x00009e00ff0c7b82 */ /* 0x000e220000000800 */
[----:B------:R-:W-:Y:S01]  /*1880*/  F2FP.BF16.F32.PACK_AB R5, R5, R18 ;  /* 0x000000120505723e */ /* 0x000fe200000010ff */
[----:B------:R-:W-:Y:S01]  /*1890*/  FFMA.FTZ R17, R8, R17, -0.36067417263984680176 ;  /* 0xbeb8aa4908117423 */ /* 0x000fe20000010011 */
[----:B------:R-:W-:Y:S01]  /*18a0*/  F2FP.BF16.F32.PACK_AB R6, R38, R21 ;  /* 0x000000152606723e */ /* 0x000fe200000010ff */
[----:B------:R-:W-:Y:S01]  /*18b0*/  FFMA.FTZ R19, R16, R19, -0.24046532809734344482 ;  /* 0xbe763c8b10137423 */ /* 0x000fe20000010013 */
[----:B------:R-:W-:Y:S01]  /*18c0*/  F2FP.BF16.F32.PACK_AB R7, R7, R20 ;  /* 0x000000140707723e */ /* 0x000fe200000010ff */
[----:B------:R-:W-:Y:S01]  /*18d0*/  FFMA.FTZ R17, R8, R17, 0.48089820146560668945 ;  /* 0x3ef6384a08117423 */ /* 0x000fe20000010011 */
[----:B------:R-:W-:-:S02]  /*18e0*/  IMAD.SHL.U32 R18, R0, 0x10, RZ ;  /* 0x0000001000127824 */ /* 0x000fc400078e00ff */
[----:B------:R-:W-:Y:S01]  /*18f0*/  FFMA.FTZ R19, R16, R19, 0.28857114911079406738 ;  /* 0x3e93bf9910137423 */ /* 0x000fe20000010013 */
[----:B------:R-:W-:Y:S01]  /*1900*/  SHF.R.U32.HI R29, RZ, 0x7, R0 ;  /* 0x00000007ff1d7819 */ /* 0x000fe20000011600 */
[----:B------:R1:W-:Y:S01]  /*1910*/  STSM.16.M88.4 [R13], R4 ;  /* 0x000000040d007844 */ /* 0x0003e20000000200 */
[----:B------:R-:W-:Y:S01]  /*1920*/  FFMA.FTZ R17, R8, R17, -0.72134751081466674805 ;  /* 0xbf38aa3b08117423 */ /* 0x000fe20000010011 */
[----:B------:R-:W-:Y:S01]  /*1930*/  FFMA.FTZ R19, R16, R19, -0.36067417263984680176 ;  /* 0xbeb8aa4910137423 */ /* 0x000fe20000010013 */
[----:B------:R-:W-:Y:S01]  /*1940*/  LOP3.LUT R18, R18, 0xff0, RZ, 0xc0, !PT ;  /* 0x00000ff012127812 */ /* 0x000fe200078ec0ff */
[----:B------:R-:W-:Y:S01]  /*1950*/  BAR.SYNC.DEFER_BLOCKING 0x0 ;  /* 0x0000000000007b1d */ /* 0x000fe20000010000 */
[----:B------:R-:W-:Y:S01]  /*1960*/  FMUL R17, R8, R17 ;  /* 0x0000001108117220 */ /* 0x000fe20000400000 */
[----:B------:R-:W-:Y:S01]  /*1970*/  FFMA.FTZ R19, R16, R19, 0.48089820146560668945 ;  /* 0x3ef6384a10137423 */ /* 0x000fe20000010013 */
[----:B------:R-:W-:Y:S02]  /*1980*/  SGXT.U32 R29, R29, 0x1 ;  /* 0x000000011d1d781a */ /* 0x000fe40000000000 */
[----:B------:R-:W-:Y:S01]  /*1990*/  FMUL R17, R8, R17 ;  /* 0x0000001108117220 */ /* 0x000fe20000400000 */
[----:B------:R-:W-:Y:S01]  /*19a0*/  FFMA.FTZ R19, R16, R19, -0.72134751081466674805 ;  /* 0xbf38aa3b10137423 */ /* 0x000fe20000010013 */
[----:B------:R-:W-:-:S02]  /*19b0*/  ISETP.GE.U32.AND P1, PT, R11, 0x7f800000, PT ;  /* 0x7f8000000b00780c */ /* 0x000fc40003f26070 */
[----:B------:R-:W-:Y:S01]  /*19c0*/  FFMA.FTZ R17, R8, 1.4426950216293334961, R17 ;  /* 0x3fb8aa3b08117823 */ /* 0x000fe20000010011 */
[----:B------:R-:W-:Y:S01]  /*19d0*/  FMUL R19, R16, R19 ;  /* 0x0000001310137220 */ /* 0x000fe20000400000 */
[----:B------:R-:W2:Y:S01]  /*19e0*/  LDC.64 R8, c[0x0][0x228] ;  /* 0x00008a00ff087b82 */ /* 0x000ea20000000a00 */
[----:B0-----:R-:W-:Y:S01]  /*19f0*/  IMAD R29, R29, R12, RZ ;  /* 0x0000000c1d1d7224 */ /* 0x001fe200078e02ff */
[----:B------:R-:W-:Y:S01]  /*1a00*/  ISETP.GE.U32.AND P2, PT, R10, 0x7f800000, PT ;  /* 0x7f8000000a00780c */ /* 0x000fe20003f46070 */
[----:B------:R-:W-:Y:S01]  /*1a10*/  FMUL R19, R16, R19 ;  /* 0x0000001310137220 */ /* 0x000fe20000400000 */
[----:B------:R-:W-:Y:S01]  /*1a20*/  FADD R26, R26, R17 ;  /* 0x000000111a1a7221 */ /* 0x000fe20000000000 */
[----:B------:R-:W-:Y:S01]  /*1a30*/  IMAD R23, R12, 0x2, R29 ;  /* 0x000000020c177824 */ /* 0x000fe200078e021d */
[----:B------:R-:W-:Y:S01]  /*1a40*/  FSETP.NEU.AND P0, PT, R11, RZ, PT ;  /* 0x000000ff0b00720b */ /* 0x000fe20003f0d000 */
[----:B------:R-:W-:Y:S02]  /*1a50*/  FFMA.FTZ R16, R16, 1.4426950216293334961, R19 ;  /* 0x3fb8aa3b10107823 */ /* 0x000fe40000010013 */
[----:B-1----:R-:W-:-:S02]  /*1a60*/  IMAD R13, R12, 0x2, R23 ;  /* 0x000000020c0d7824 */ /* 0x002fc400078e0217 */
[----:B------:R-:W-:Y:S01]  /*1a70*/  FADD R27, R27, R16 ;  /* 0x000000101b1b7221 */ /* 0x000fe20000000000 */
[----:B------:R-:W-:Y:S01]  /*1a80*/  @P1 IMAD.MOV.U32 R20, RZ, RZ, 0x7f800000 ;  /* 0x7f800000ff141424 */ /* 0x000fe200078e00ff */
[----:B------:R0:W1:Y:S01]  /*1a90*/  LDS.128 R4, [R18+UR17] ;  /* 0x0000001112047984 */ /* 0x0000620008000c00 */
[----:B------:R-:W-:Y:S02]  /*1aa0*/  IMAD R17, R12, 0x2, R13 ;  /* 0x000000020c117824 */ /* 0x000fe400078e020d */
[----:B------:R-:W-:Y:S02]  /*1ab0*/  IMAD R16, R2, UR5, RZ ;  /* 0x0000000502107c24 */ /* 0x000fe4000f8e02ff */
[----:B------:R-:W-:Y:S01]  /*1ac0*/  @P1 FFMA.FTZ R26, R11, R20, +INF ;  /* 0x7f8000000b1a1423 */ /* 0x000fe20000010014 */
[----:B------:R-:W-:Y:S01]  /*1ad0*/  IMAD R19, R12, 0x2, R17 ;  /* 0x000000020c137824 */ /* 0x000fe200078e0211 */
[----:B------:R-:W-:Y:S01]  /*1ae0*/  UIMAD.WIDE UR4, UR4, 0x2, URZ ;  /* 0x00000002040478a5 */ /* 0x000fe2000f8e023f */
[C---:B------:R-:W-:Y:S01]  /*1af0*/  IMAD.HI R28, R16.reuse, 0x2, RZ ;  /* 0x00000002101c7827 */ /* 0x040fe200078e02ff */
[----:B------:R-:W-:-:S02]  /*1b00*/  SHF.L.U32 R11, R16, 0x1, RZ ;  /* 0x00000001100b7819 */ /* 0x000fc400000006ff */
[----:B------:R-:W-:Y:S01]  /*1b10*/  FSETP.NEU.AND P1, PT, R10, RZ, PT ;  /* 0x000000ff0a00720b */ /* 0x000fe20003f2d000 */
[----:B------:R-:W-:Y:S01]  /*1b20*/  IMAD R21, R12, 0x2, R19 ;  /* 0x000000020c157824 */ /* 0x000fe200078e0213 */
[----:B--2---:R-:W-:Y:S01]  /*1b30*/  IADD3 R24, P3, P4, R11, UR6, R8 ;  /* 0x000000060b187c10 */ /* 0x004fe2000fc7e008 */
[----:B------:R-:W-:Y:S01]  /*1b40*/  @P2 IMAD.MOV.U32 R31, RZ, RZ, 0x7f800000 ;  /* 0x7f800000ff1f2424 */ /* 0x000fe200078e00ff */
[----:B------:R-:W-:Y:S01]  /*1b50*/  FSEL R26, R26, -INF , P0 ;  /* 0xff8000001a1a7808 */ /* 0x000fe20000000000 */
[----:B------:R-:W-:Y:S01]  /*1b60*/  IMAD R25, R12, 0x2, R21 ;  /* 0x000000020c197824 */ /* 0x000fe200078e0215 */
[----:B------:R-:W-:Y:S01]  /*1b70*/  IADD3.X R28, R28, UR5, R9, P3, P4 ;  /* 0x000000051c1c7c10 */ /* 0x000fe20009fe8409 */
[----:B------:R-:W-:Y:S01]  /*1b80*/  @P2 FFMA.FTZ R27, R10, R31, +INF ;  /* 0x7f8000000a1b2423 */ /* 0x000fe2000001001f */
[-C--:B------:R-:W-:Y:S01]  /*1b90*/  LEA R8, P3, R29, R24.reuse, 0x1 ;  /* 0x000000181d087211 */ /* 0x080fe200078608ff */
[----:B------:R-:W-:Y:S01]  /*1ba0*/  IMAD R31, R12, 0x2, R25 ;  /* 0x000000020c1f7824 */ /* 0x000fe200078e0219 */
[-C--:B------:R-:W-:Y:S01]  /*1bb0*/  LEA R10, P6, R23, R24.reuse, 0x1 ;  /* 0x00000018170a7211 */ /* 0x080fe200078c08ff */
[----:B------:R-:W-:Y:S01]  /*1bc0*/  FFMA R26, R26, 0.69314718246459960938, R15 ;  /* 0x3f3172181a1a7823 */ /* 0x000fe2000000000f */
[----:B------:R-:W-:Y:S01]  /*1bd0*/  LEA R12, P5, R13, R24, 0x1 ;  /* 0x000000180d0c7211 */ /* 0x000fe200078a08ff */
[----:B------:R-:W-:Y:S01]  /*1be0*/  ULDC UR4, c[0x0][0x27c] ;  /* 0x00009f0000047ab9 */ /* 0x000fe20000000800 */
[----:B------:R-:W-:Y:S01]  /*1bf0*/  LEA.HI.X.SX32 R9, R29, R28, 0x1, P3 ;  /* 0x0000001c1d097211 */ /* 0x000fe200018f0eff */
[----:B------:R-:W-:Y:S01]  /*1c00*/  UIMAD UR4, UR16, UR4, URZ ;  /* 0x00000004100472a4 */ /* 0x000fe2000f8e023f */
[----:B------:R-:W-:-:S02]  /*1c10*/  LEA R16, P2, R17, R24, 0x1 ;  /* 0x0000001811107211 */ /* 0x000fc400078408ff */
[----:B------:R-:W-:Y:S01]  /*1c20*/  LEA.HI.X.SX32 R11, R23, R28, 0x1, P6 ;  /* 0x0000001c170b7211 */ /* 0x000fe200030f0eff */
[----:B------:R-:W-:Y:S01]  /*1c30*/  USHF.L.U32 UR6, UR4, 0x2, URZ ;  /* 0x0000000204067899 */ /* 0x000fe2000800063f */
[----:B0-----:R-:W-:Y:S01]  /*1c40*/  LEA R18, P4, R19, R24, 0x1 ;  /* 0x0000001813127211 */ /* 0x001fe200078808ff */
[----:B------:R-:W-:Y:S01]  /*1c50*/  UIMAD.WIDE UR4, UR4, 0x4, URZ ;  /* 0x00000004040478a5 */ /* 0x000fe2000f8e023f */
[----:B------:R-:W-:Y:S02]  /*1c60*/  LEA.HI.X.SX32 R13, R13, R28, 0x1, P5 ;  /* 0x0000001c0d0d7211 */ /* 0x000fe400028f0eff */
[-C--:B------:R-:W-:Y:S02]  /*1c70*/  LEA R20, P3, R21, R24.reuse, 0x1 ;  /* 0x0000001815147211 */ /* 0x080fe400078608ff */
[-C--:B------:R-:W-:Y:S02]  /*1c80*/  LEA R22, P6, R25, R24.reuse, 0x1 ;  /* 0x0000001819167211 */ /* 0x080fe400078c08ff */
[----:B------:R-:W-:-:S02]  /*1c90*/  LEA R24, P5, R31, R24, 0x1 ;  /* 0x000000181f187211 */ /* 0x000fc400078a08ff */
[-C--:B------:R-:W-:Y:S01]  /*1ca0*/  LEA.HI.X.SX32 R17, R17, R28.reuse, 0x1, P2 ;  /* 0x0000001c11117211 */ /* 0x080fe200010f0eff */
[----:B-1----:R0:W-:Y:S01]  /*1cb0*/  STG.E.U16 desc[UR18][R8.64], R4 ;  /* 0x0000000408007986 */ /* 0x0021e2000c101512 */
[-C--:B------:R-:W-:Y:S02]  /*1cc0*/  LEA.HI.X.SX32 R19, R19, R28.reuse, 0x1, P4 ;  /* 0x0000001c13137211 */ /* 0x080fe400020f0eff */
[-C--:B------:R-:W-:Y:S01]  /*1cd0*/  LEA.HI.X.SX32 R21, R21, R28.reuse, 0x1, P3 ;  /* 0x0000001c15157211 */ /* 0x080fe200018f0eff */
[----:B------:R1:W-:Y:S01]  /*1ce0*/  STG.E.U16 desc[UR18][R10.64], R5 ;  /* 0x000000050a007986 */ /* 0x0003e2000c101512 */
[-C--:B------:R-:W-:Y:S02]  /*1cf0*/  LEA.HI.X.SX32 R23, R25, R28.reuse, 0x1, P6 ;  /* 0x0000001c19177211 */ /* 0x080fe400030f0eff */
[----:B------:R-:W-:Y:S01]  /*1d00*/  LEA.HI.X.SX32 R25, R31, R28, 0x1, P5 ;  /* 0x0000001c1f197211 */ /* 0x000fe200028f0eff */
[----:B------:R2:W-:Y:S01]  /*1d10*/  STG.E.U16 desc[UR18][R12.64], R6 ;  /* 0x000000060c007986 */ /* 0x0005e2000c101512 */
[----:B------:R-:W-:Y:S01]  /*1d20*/  PRMT R30, R7, 0x7632, R30 ;  /* 0x00007632071e7816 */ /* 0x000fe2000000001e */
[----:B------:R-:W3:Y:S01]  /*1d30*/  LDC.64 R28, c[0x0][0x230] ;  /* 0x00008c00ff1c7b82 */ /* 0x000ee20000000a00 */
[----:B------:R-:W-:Y:S01]  /*1d40*/  LOP3.LUT P2, RZ, R0, 0x80, RZ, 0xc0, !PT ;  /* 0x0000008000ff7812 */ /* 0x000fe2000784c0ff */
[----:B------:R4:W-:Y:S01]  /*1d50*/  STG.E.U16 desc[UR18][R16.64], R7 ;  /* 0x0000000710007986 */ /* 0x0009e2000c101512 */
[----:B0-----:R-:W-:Y:S01]  /*1d60*/  PRMT R9, R4, 0x7632, R9 ;  /* 0x0000763204097816 */ /* 0x001fe20000000009 */
[----:B------:R-:W-:Y:S01]  /*1d70*/  IMAD.SHL.U32 R0, R0, 0x2, RZ ;  /* 0x0000000200007824 */ /* 0x000fe200078e00ff */
[----:B------:R-:W-:-:S02]  /*1d80*/  FSEL R27, R27, -INF , P1 ;  /* 0xff8000001b1b7808 */ /* 0x000fc40000800000 */
[----:B-1----:R-:W-:Y:S01]  /*1d90*/  PRMT R11, R5, 0x7632, R11 ;  /* 0x00007632050b7816 */ /* 0x002fe2000000000b */
[----:B------:R4:W-:Y:S01]  /*1da0*/  STG.E.U16 desc[UR18][R18.64], R9 ;  /* 0x0000000912007986 */ /* 0x0009e2000c101512 */
[----:B------:R-:W-:Y:S01]  /*1db0*/  LOP3.LUT R0, R0, 0x1f8, RZ, 0xc0, !PT ;  /* 0x000001f800007812 */ /* 0x000fe200078ec0ff */
[----:B------:R-:W-:Y:S01]  /*1dc0*/  FFMA R27, R27, 0.69314718246459960938, R14 ;  /* 0x3f3172181b1b7823 */ /* 0x000fe2000000000e */
[----:B--2---:R-:W-:Y:S01]  /*1dd0*/  PRMT R13, R6, 0x7632, R13 ;  /* 0x00007632060d7816 */ /* 0x004fe2000000000d */
[----:B------:R4:W-:Y:S01]  /*1de0*/  STG.E.U16 desc[UR18][R20.64], R11 ;  /* 0x0000000b14007986 */ /* 0x0009e2000c101512 */
[C---:B------:R-:W-:Y:S02]  /*1df0*/  IMAD.SHL.U32 R5, R2.reuse, 0x4, RZ ;  /* 0x0000000402057824 */ /* 0x040fe400078e00ff */
[----:B------:R-:W-:Y:S01]  /*1e00*/  IMAD.HI R2, R2, 0x4, RZ ;  /* 0x0000000402027827 */ /* 0x000fe200078e02ff */
[----:B------:R4:W-:Y:S04]  /*1e10*/  STG.E.U16 desc[UR18][R22.64], R13 ;  /* 0x0000000d16007986 */ /* 0x0009e8000c101512 */
[----:B------:R4:W-:Y:S01]  /*1e20*/  STG.E.U16 desc[UR18][R24.64], R30 ;  /* 0x0000001e18007986 */ /* 0x0009e2000c101512 */
[----:B------:R-:W-:Y:S01]  /*1e30*/  BAR.SYNC.DEFER_BLOCKING 0x0 ;  /* 0x0000000000007b1d */ /* 0x000fe20000010000 */
[----:B---3--:R-:W-:-:S04]  /*1e40*/  IADD3 R28, P0, P1, R5, UR6, R28 ;  /* 0x00000006051c7c10 */ /* 0x008fc8000f91e01c */
[----:B------:R-:W-:Y:S01]  /*1e50*/  IADD3.X R29, R2, UR5, R29, P0, P1 ;  /* 0x00000005021d7c10 */ /* 0x000fe200087e241d */
[----:B------:R4:W-:Y:S02]  /*1e60*/  STS.64 [R0+UR17], R26 ;  /* 0x0000001a00007988 */ /* 0x0009e40008000a11 */
[----:B------:R-:W-:Y:S06]  /*1e70*/  BAR.SYNC.DEFER_BLOCKING 0x0 ;  /* 0x0000000000007b1d */ /* 0x000fec0000010000 */
[----:B------:R-:W-:Y:S05]  /*1e80*/  @P2 EXIT ;  /* 0x000000000000294d */ /* 0x000fea0003800000 */
[----:B------:R-:W0:Y:S04]  /*1e90*/  LDS R3, [R3] ;  /* 0x0000000003037984 */ /* 0x000e280000000800 */
[----:B0-----:R-:W-:Y:S01]  /*1ea0*/  STG.E desc[UR18][R28.64], R3 ;  /* 0x000000031c007986 */ /* 0x001fe2000c101912 */
[----:B------:R-:W-:Y:S05]  /*1eb0*/  EXIT ;  /* 0x000000000000794d */ /* 0x000fea0003800000 */
.L_x_2:
[----:B------:R-:W-:-:S00]  /*1ec0*/  BRA `(.L_x_2) ;  /* 0xfffffffc00fc7947 */ /* 0x000fc0000383ffff */
[----:B------:R-:W-:-:S00]  /*1ed0*/  NOP ;  /* 0x0000000000007918 */ /* 0x000fc00000000000 */
        /* <DEDUP_REMOVED lines=10> */
.L_x_3:


//--------------------- .nv.global.init           --------------------------
	.section	.nv.global.init,"aw",@progbits
.nv.global.init:
	.type		_$_str,@object
	.size		_$_str,(.L_0 - _$_str)
_$_str:
        /*0000*/ 	.byte	0x5f, 0x5f, 0x43, 0x55, 0x44, 0x41, 0x5f, 0x46, 0x54, 0x5a, 0x00
.L_0:


//--------------------- .nv.shared.attn_fwd       --------------------------
	.section	.nv.shared.attn_fwd,"aw",@nobits
	.sectionflags	@""
	.align	16
	.zero		1024


//--------------------- .nv.shared.reserved.0     --------------------------
	.section	.nv.shared.reserved.0,"aw",@nobits
	.weak		__nv_reservedSMEM_offset_0_alias
	.size		__nv_reservedSMEM_offset_0_alias, 0, 0
	.other		__nv_reservedSMEM_offset_0_alias,@"STO_CUDA_RESERVED_SHARED STV_DEFAULT"
__nv_reservedSMEM_offset_0_alias:
	.zero		0


//--------------------- .nv.constant0.attn_fwd    --------------------------
	.section	.nv.constant0.attn_fwd,"a",@progbits
	.sectionflags	@""
	.align	4
.nv.constant0.attn_fwd:
	.zero		664


//--------------------- SYMBOLS --------------------------

	.type		.nv.reservedSmem.offset0,@object
	.size		.nv.reservedSmem.offset0,0x4
